	.target	sm_80

	.elftype	@"ET_EXEC"


//--------------------- .note.nv.tkinfo           --------------------------
	.section	.note.nv.tkinfo,"",@"SHT_NOTE"
	.sectionflags	@"SHF_NOTE_NV_TKINFO"
	.tkinfo
        /*0018*/ 	.word	0x00000002
        /*0030*/ 	.string	""
        /*0030*/ 	.string	"ptxas"
        /*0030*/ 	.string	"Cuda compilation tools, release 13.0, V13.0.88"
        /*0030*/ 	.string	"Build cuda_13.0.r13.0/compiler.36424714_0"
        /*0030*/ 	.string	"-v  -suppress-debug-info  -lineinfo  -arch sm_80 "



//--------------------- .note.nv.cuinfo           --------------------------
	.section	.note.nv.cuinfo,"",@"SHT_NOTE"
	.sectionflags	@"SHF_NOTE_NV_CUINFO"
        /*0018*/ 	.short	0x0002
        /*001a*/ 	.short	0x0050
        /*001c*/ 	.short	0x0082
	.zero		2


//--------------------- .nv.info                  --------------------------
	.section	.nv.info,"",@"SHT_CUDA_INFO"
	.align	4


	//----- nvinfo : EIATTR_REGCOUNT
	.align		4
        /*0000*/ 	.byte	0x04, 0x2f
        /*0002*/ 	.short	(.L_1 - .L_0)
	.align		4
.L_0:
        /*0004*/ 	.word	index@(matmul_kernel)
        /*0008*/ 	.word	0x000000ff


	//----- nvinfo : EIATTR_FRAME_SIZE
	.align		4
.L_1:
        /*000c*/ 	.byte	0x04, 0x11
        /*000e*/ 	.short	(.L_3 - .L_2)
	.align		4
.L_2:
        /*0010*/ 	.word	index@(matmul_kernel)
        /*0014*/ 	.word	0x00000048


	//----- nvinfo : EIATTR_MIN_STACK_SIZE
	.align		4
.L_3:
        /*0018*/ 	.byte	0x04, 0x12
        /*001a*/ 	.short	(.L_5 - .L_4)
	.align		4
.L_4:
        /*001c*/ 	.word	index@(matmul_kernel)
        /*0020*/ 	.word	0x00000048
.L_5:


//--------------------- .nv.info.matmul_kernel    --------------------------
	.section	.nv.info.matmul_kernel,"",@"SHT_CUDA_INFO"
	.sectionflags	@""
	.align	4


	//----- nvinfo : EIATTR_CUDA_API_VERSION
	.align		4
        /*0000*/ 	.byte	0x04, 0x37
        /*0002*/ 	.short	(.L_7 - .L_6)
.L_6:
        /*0004*/ 	.word	0x00000082


	//----- nvinfo : EIATTR_SW2861232_WAR
	.align		4
.L_7:
        /*0008*/ 	.byte	0x01, 0x35
	.zero		2


	//----- nvinfo : EIATTR_PARAM_CBANK
	.align		4
        /*000c*/ 	.byte	0x04, 0x0a
        /*000e*/ 	.short	(.L_9 - .L_8)
	.align		4
.L_8:
        /*0010*/ 	.word	index@(.nv.constant0.matmul_kernel)
        /*0014*/ 	.short	0x0160
        /*0016*/ 	.short	0x0050


	//----- nvinfo : EIATTR_CBANK_PARAM_SIZE
	.align		4
.L_9:
        /*0018*/ 	.byte	0x03, 0x19
        /*001a*/ 	.short	0x0050


	//----- nvinfo : EIATTR_KPARAM_INFO
	.align		4
        /*001c*/ 	.byte	0x04, 0x17
        /*001e*/ 	.short	(.L_11 - .L_10)
.L_10:
        /*0020*/ 	.word	0x00000000
        /*0024*/ 	.short	0x000d
        /*0026*/ 	.short	0x0048
        /*0028*/ 	.byte	0x00, 0xf4, 0x21, 0x00


	//----- nvinfo : EIATTR_KPARAM_INFO
	.align		4
.L_11:
        /*002c*/ 	.byte	0x04, 0x17
        /*002e*/ 	.short	(.L_13 - .L_12)
.L_12:
        /*0030*/ 	.word	0x00000000
        /*0034*/ 	.short	0x000c
        /*0036*/ 	.short	0x0040
        /*0038*/ 	.byte	0x00, 0xf4, 0x21, 0x00


	//----- nvinfo : EIATTR_KPARAM_INFO
	.align		4
.L_13:
        /*003c*/ 	.byte	0x04, 0x17
        /*003e*/ 	.short	(.L_15 - .L_14)
.L_14:
        /*0040*/ 	.word	0x00000000
        /*0044*/ 	.short	0x000b
        /*0046*/ 	.short	0x0038
        /*0048*/ 	.byte	0x00, 0xf0, 0x11, 0x00


	//----- nvinfo : EIATTR_KPARAM_INFO
	.align		4
.L_15:
        /*004c*/ 	.byte	0x04, 0x17
        /*004e*/ 	.short	(.L_17 - .L_16)
.L_16:
        /*0050*/ 	.word	0x00000000
        /*0054*/ 	.short	0x000a
        /*0056*/ 	.short	0x0034
        /*0058*/ 	.byte	0x00, 0xf0, 0x11, 0x00


	//----- nvinfo : EIATTR_KPARAM_INFO
	.align		4
.L_17:
        /*005c*/ 	.byte	0x04, 0x17
        /*005e*/ 	.short	(.L_19 - .L_18)
.L_18:
        /*0060*/ 	.word	0x00000000
        /*0064*/ 	.short	0x0009
        /*0066*/ 	.short	0x0030
        /*0068*/ 	.byte	0x00, 0xf0, 0x11, 0x00


	//----- nvinfo : EIATTR_KPARAM_INFO
	.align		4
.L_19:
        /*006c*/ 	.byte	0x04, 0x17
        /*006e*/ 	.short	(.L_21 - .L_20)
.L_20:
        /*0070*/ 	.word	0x00000000
        /*0074*/ 	.short	0x0008
        /*0076*/ 	.short	0x002c
        /*0078*/ 	.byte	0x00, 0xf0, 0x11, 0x00


	//----- nvinfo : EIATTR_KPARAM_INFO
	.align		4
.L_21:
        /*007c*/ 	.byte	0x04, 0x17
        /*007e*/ 	.short	(.L_23 - .L_22)
.L_22:
        /*0080*/ 	.word	0x00000000
        /*0084*/ 	.short	0x0007
        /*0086*/ 	.short	0x0028
        /*0088*/ 	.byte	0x00, 0xf0, 0x11, 0x00


	//----- nvinfo : EIATTR_KPARAM_INFO
	.align		4
.L_23:
        /*008c*/ 	.byte	0x04, 0x17
        /*008e*/ 	.short	(.L_25 - .L_24)
.L_24:
        /*0090*/ 	.word	0x00000000
        /*0094*/ 	.short	0x0006
        /*0096*/ 	.short	0x0024
        /*0098*/ 	.byte	0x00, 0xf0, 0x11, 0x00


	//----- nvinfo : EIATTR_KPARAM_INFO
	.align		4
.L_25:
        /*009c*/ 	.byte	0x04, 0x17
        /*009e*/ 	.short	(.L_27 - .L_26)
.L_26:
        /*00a0*/ 	.word	0x00000000
        /*00a4*/ 	.short	0x0005
        /*00a6*/ 	.short	0x0020
        /*00a8*/ 	.byte	0x00, 0xf0, 0x11, 0x00


	//----- nvinfo : EIATTR_KPARAM_INFO
	.align		4
.L_27:
        /*00ac*/ 	.byte	0x04, 0x17
        /*00ae*/ 	.short	(.L_29 - .L_28)
.L_28:
        /*00b0*/ 	.word	0x00000000
        /*00b4*/ 	.short	0x0004
        /*00b6*/ 	.short	0x001c
        /*00b8*/ 	.byte	0x00, 0xf0, 0x11, 0x00


	//----- nvinfo : EIATTR_KPARAM_INFO
	.align		4
.L_29:
        /*00bc*/ 	.byte	0x04, 0x17
        /*00be*/ 	.short	(.L_31 - .L_30)
.L_30:
        /*00c0*/ 	.word	0x00000000
        /*00c4*/ 	.short	0x0003
        /*00c6*/ 	.short	0x0018
        /*00c8*/ 	.byte	0x00, 0xf0, 0x11, 0x00


	//----- nvinfo : EIATTR_KPARAM_INFO
	.align		4
.L_31:
        /*00cc*/ 	.byte	0x04, 0x17
        /*00ce*/ 	.short	(.L_33 - .L_32)
.L_32:
        /*00d0*/ 	.word	0x00000000
        /*00d4*/ 	.short	0x0002
        /*00d6*/ 	.short	0x0010
        /*00d8*/ 	.byte	0x00, 0xf4, 0x21, 0x00


	//----- nvinfo : EIATTR_KPARAM_INFO
	.align		4
.L_33:
        /*00dc*/ 	.byte	0x04, 0x17
        /*00de*/ 	.short	(.L_35 - .L_34)
.L_34:
        /*00e0*/ 	.word	0x00000000
        /*00e4*/ 	.short	0x0001
        /*00e6*/ 	.short	0x0008
        /*00e8*/ 	.byte	0x00, 0xf4, 0x21, 0x00


	//----- nvinfo : EIATTR_KPARAM_INFO
	.align		4
.L_35:
        /*00ec*/ 	.byte	0x04, 0x17
        /*00ee*/ 	.short	(.L_37 - .L_36)
.L_36:
        /*00f0*/ 	.word	0x00000000
        /*00f4*/ 	.short	0x0000
        /*00f6*/ 	.short	0x0000
        /*00f8*/ 	.byte	0x00, 0xf4, 0x21, 0x00


	//----- nvinfo : EIATTR_MAXREG_COUNT
	.align		4
.L_37:
        /*00fc*/ 	.byte	0x03, 0x1b
        /*00fe*/ 	.short	0x00ff


	//----- nvinfo : EIATTR_NUM_BARRIERS
	.align		4
        /*0100*/ 	.byte	0x02, 0x4c
        /*0102*/ 	.byte	0x01
	.zero		1


	//----- nvinfo : EIATTR_ANNOTATIONS
	.align		4
        /*0104*/ 	.byte	0x04, 0x55
        /*0106*/ 	.short	(.L_39 - .L_38)


	//   ....[0]....
.L_38:
        /*0108*/ 	.word	0x00000001
        /*010c*/ 	.byte	0x90, 0x08, 0x00, 0x00, 0x01, 0x00, 0x00, 0x00, 0x60, 0x4f, 0x00, 0x00, 0x01, 0x00, 0x00, 0x00
        /* <DEDUP_REMOVED lines=21> */
        /*026c*/ 	.byte	0xe0, 0x9a, 0x00, 0x00, 0x01, 0x00, 0x00, 0x00, 0x00, 0x9b, 0x00, 0x00


	//----- nvinfo : EIATTR_MERCURY_ISA_VERSION
	.align		4
.L_39:
        /*0278*/ 	.byte	0x03, 0x5f
        /*027a*/ 	.short	0x0000


	//----- nvinfo : EIATTR_EXIT_INSTR_OFFSETS
	.align		4
        /*027c*/ 	.byte	0x04, 0x1c
        /*027e*/ 	.short	(.L_41 - .L_40)


	//   ....[0]....
.L_40:
        /*0280*/ 	.word	0x0000d6d0


	//   ....[1]....
        /*0284*/ 	.word	0x0000d6f0


	//----- nvinfo : EIATTR_REQNTID
	.align		4
.L_41:
        /*0288*/ 	.byte	0x04, 0x10
        /*028a*/ 	.short	(.L_43 - .L_42)
.L_42:
        /*028c*/ 	.word	0x00000080
        /*0290*/ 	.word	0x00000001
        /*0294*/ 	.word	0x00000001
.L_43:


//--------------------- .nv.callgraph             --------------------------
	.section	.nv.callgraph,"",@"SHT_CUDA_CALLGRAPH"
	.align	4
	.sectionentsize	8
	.align		4
        /*0000*/ 	.word	0x00000000
	.align		4
        /*0004*/ 	.word	0xffffffff
	.align		4
        /*0008*/ 	.word	0x00000000
	.align		4
        /*000c*/ 	.word	0xfffffffe
	.align		4
        /*0010*/ 	.word	0x00000000
	.align		4
        /*0014*/ 	.word	0xfffffffd
	.align		4
        /*0018*/ 	.word	0x00000000
	.align		4
        /*001c*/ 	.word	0xfffffffc


//--------------------- .nv.rel.action            --------------------------
	.section	.nv.rel.action,"",@"SHT_CUDA_RELOCINFO"
	.align	8
	.sectionentsize	8
        /*0000*/ 	.byte	0x73, 0x00, 0x00, 0x00, 0x00, 0x00, 0x00, 0x00, 0x00, 0x00, 0x00, 0x11, 0x25, 0x00, 0x05, 0x36


//--------------------- .nv.constant0.matmul_kernel --------------------------
	.section	.nv.constant0.matmul_kernel,"a",@progbits
	.sectionflags	@""
	.align	4
.nv.constant0.matmul_kernel:
	.zero		432


//--------------------- .text.matmul_kernel       --------------------------
	.section	.text.matmul_kernel,"ax",@progbits
	.sectioninfo	@"SHI_REGISTERS=255"
	.align	128
        .global         matmul_kernel
        .type           matmul_kernel,@function
        .size           matmul_kernel,(.L_x_4 - matmul_kernel)
        .other          matmul_kernel,@"STO_CUDA_ENTRY STV_DEFAULT"
matmul_kernel:
.text.matmul_kernel:
[----:B------:R-:W-:Y:S02]  /*0000*/  IMAD.MOV.U32 R1, RZ, RZ, c[0x0][0x28] ;  /* 0x00000a00ff017624 */ /* 0x000fe400078e00ff */
[----:B------:R-:W-:Y:S01]  /*0010*/  IMAD.MOV.U32 R6, RZ, RZ, 0x7f ;  /* 0x0000007fff067424 */ /* 0x000fe200078e00ff */
[----:B------:R-:W1:Y:S01]  /*0020*/  S2R R5, SR_CTAID.X ;  /* 0x0000000000057919 */ /* 0x000e620000002500 */
[----:B------:R-:W-:Y:S01]  /*0030*/  LOP3.LUT R200, RZ, c[0x0][0x17c], RZ, 0x33, !PT ;  /* 0x00005f00ffc87a12 */ /* 0x000fe200078e33ff */
[----:B------:R-:W-:Y:S01]  /*0040*/  IMAD.MOV.U32 R139, RZ, RZ, c[0x0][0x188] ;  /* 0x00006200ff8b7624 */ /* 0x000fe200078e00ff */
[----:B------:R-:W-:Y:S01]  /*0050*/  IADD3 R1, R1, -0x48, RZ ;  /* 0xffffffb801017810 */ /* 0x000fe20007ffe0ff */
[----:B------:R-:W2:Y:S01]  /*0060*/  S2R R148, SR_TID.X ;  /* 0x0000000000947919 */ /* 0x000ea20000002100 */
[----:B------:R-:W-:Y:S01]  /*0070*/  IADD3 R0, R6, c[0x0][0x17c], RZ ;  /* 0x00005f0006007a10 */ /* 0x000fe20007ffe0ff */
[C---:B------:R-:W-:Y:S01]  /*0080*/  IMAD.SHL.U32 R151, R139.reuse, 0x4, RZ ;  /* 0x000000048b977824 */ /* 0x040fe200078e00ff */
[----:B------:R-:W-:Y:S01]  /*0090*/  ULDC.64 UR4, c[0x0][0x118] ;  /* 0x0000460000047ab9 */ /* 0x000fe20000000a00 */
[C---:B------:R-:W-:Y:S01]  /*00a0*/  IMAD R159, R139.reuse, 0xc, RZ ;  /* 0x0000000c8b9f7824 */ /* 0x040fe200078e02ff */
[----:B------:R-:W-:Y:S01]  /*00b0*/  SHF.R.S32.HI R3, RZ, 0x1f, R0 ;  /* 0x0000001fff037819 */ /* 0x000fe20000011400 */
[----:B------:R-:W-:-:S02]  /*00c0*/  IMAD R150, R139, 0x3, RZ ;  /* 0x000000038b967824 */ /* 0x000fc400078e02ff */
[----:B------:R-:W-:Y:S01]  /*00d0*/  IMAD R175, R139, 0x14, RZ ;  /* 0x000000148baf7824 */ /* 0x000fe200078e02ff */
[----:B------:R-:W-:Y:S01]  /*00e0*/  LEA.HI R3, R3, R0, RZ, 0x7 ;  /* 0x0000000003037211 */ /* 0x000fe200078f38ff */
[C---:B------:R-:W-:Y:S02]  /*00f0*/  IMAD.SHL.U32 R149, R139.reuse, 0x2, RZ ;  /* 0x000000028b957824 */ /* 0x040fe400078e00ff */
[C---:B------:R-:W-:Y:S01]  /*0100*/  IMAD R152, R139.reuse, 0x5, RZ ;  /* 0x000000058b987824 */ /* 0x040fe200078e02ff */
[----:B------:R-:W-:Y:S01]  /*0110*/  SHF.R.S32.HI R4, RZ, 0x7, R3 ;  /* 0x00000007ff047819 */ /* 0x000fe20000011403 */
[C---:B------:R-:W-:Y:S02]  /*0120*/  IMAD R191, R139.reuse, 0x1c, RZ ;  /* 0x0000001c8bbf7824 */ /* 0x040fe400078e02ff */
[C---:B------:R-:W-:Y:S01]  /*0130*/  IMAD R183, R139.reuse, 0x18, RZ ;  /* 0x000000188bb77824 */ /* 0x040fe200078e02ff */
[-C--:B------:R-:W-:Y:S01]  /*0140*/  IABS R7, R4.reuse ;  /* 0x0000000400077213 */ /* 0x080fe20000000000 */
[C---:B------:R-:W-:Y:S01]  /*0150*/  IMAD R154, R139.reuse, 0x7, RZ ;  /* 0x000000078b9a7824 */ /* 0x040fe200078e02ff */
[----:B------:R-:W-:Y:S01]  /*0160*/  IABS R11, R4 ;  /* 0x00000004000b7213 */ /* 0x000fe20000000000 */
[C---:B------:R-:W-:Y:S01]  /*0170*/  IMAD R153, R139.reuse, 0x6, RZ ;  /* 0x000000068b997824 */ /* 0x040fe200078e02ff */
[----:B------:R-:W3:Y:S01]  /*0180*/  I2F.RP R0, R7 ;  /* 0x0000000700007306 */ /* 0x000ee20000209400 */
[----:B-1----:R-:W-:Y:S01]  /*0190*/  IABS R10, R5 ;  /* 0x00000005000a7213 */ /* 0x002fe20000000000 */
[C---:B------:R-:W-:Y:S01]  /*01a0*/  IMAD R156, R139.reuse, 0x9, RZ ;  /* 0x000000098b9c7824 */ /* 0x040fe200078e02ff */
[----:B--2---:R-:W-:Y:S01]  /*01b0*/  LOP3.LUT R100, R148, 0x7f, RZ, 0xc0, !PT ;  /* 0x0000007f94647812 */ /* 0x004fe200078ec0ff */
[----:B------:R-:W-:-:S02]  /*01c0*/  IMAD.SHL.U32 R155, R139, 0x8, RZ ;  /* 0x000000088b9b7824 */ /* 0x000fc400078e00ff */
[C---:B------:R-:W-:Y:S02]  /*01d0*/  IMAD R158, R139.reuse, 0xb, RZ ;  /* 0x0000000b8b9e7824 */ /* 0x040fe400078e02ff */
[C---:B------:R-:W-:Y:S02]  /*01e0*/  IMAD R157, R139.reuse, 0xa, RZ ;  /* 0x0000000a8b9d7824 */ /* 0x040fe400078e02ff */
[C---:B------:R-:W-:Y:S02]  /*01f0*/  IMAD R131, R139.reuse, 0x30, RZ ;  /* 0x000000308b837824 */ /* 0x040fe400078e02ff */
[C---:B------:R-:W-:Y:S02]  /*0200*/  IMAD R164, R139.reuse, 0xd, RZ ;  /* 0x0000000d8ba47824 */ /* 0x040fe400078e02ff */
[C---:B------:R-:W-:Y:S01]  /*0210*/  IMAD R166, R139.reuse, 0xf, RZ ;  /* 0x0000000f8ba67824 */ /* 0x040fe200078e02ff */
[----:B---3--:R-:W1:Y:S01]  /*0220*/  MUFU.RCP R0, R0 ;  /* 0x0000000000007308 */ /* 0x008e620000001000 */
[----:B------:R-:W-:-:S02]  /*0230*/  IMAD R165, R139, 0xe, RZ ;  /* 0x0000000e8ba57824 */ /* 0x000fc400078e02ff */
[C---:B------:R-:W-:Y:S02]  /*0240*/  IMAD R172, R139.reuse, 0x11, RZ ;  /* 0x000000118bac7824 */ /* 0x040fe400078e02ff */
[C---:B------:R-:W-:Y:S02]  /*0250*/  IMAD.SHL.U32 R167, R139.reuse, 0x10, RZ ;  /* 0x000000108ba77824 */ /* 0x040fe400078e00ff */
[C---:B------:R-:W-:Y:S02]  /*0260*/  IMAD R174, R139.reuse, 0x13, RZ ;  /* 0x000000138bae7824 */ /* 0x040fe400078e02ff */
[C---:B------:R-:W-:Y:S02]  /*0270*/  IMAD R173, R139.reuse, 0x12, RZ ;  /* 0x000000128bad7824 */ /* 0x040fe400078e02ff */
[C---:B------:R-:W-:Y:S02]  /*0280*/  IMAD R180, R139.reuse, 0x15, RZ ;  /* 0x000000158bb47824 */ /* 0x040fe400078e02ff */
[----:B------:R-:W-:-:S02]  /*0290*/  IMAD R182, R139, 0x17, RZ ;  /* 0x000000178bb67824 */ /* 0x000fc400078e02ff */
[C---:B------:R-:W-:Y:S01]  /*02a0*/  IMAD R181, R139.reuse, 0x16, RZ ;  /* 0x000000168bb57824 */ /* 0x040fe200078e02ff */
[----:B-1----:R-:W-:Y:S01]  /*02b0*/  IADD3 R2, R0, 0xffffffe, RZ ;  /* 0x0ffffffe00027810 */ /* 0x002fe20007ffe0ff */
[C---:B------:R-:W-:Y:S02]  /*02c0*/  IMAD R188, R139.reuse, 0x19, RZ ;  /* 0x000000198bbc7824 */ /* 0x040fe400078e02ff */
[C---:B------:R-:W-:Y:S01]  /*02d0*/  IMAD R190, R139.reuse, 0x1b, RZ ;  /* 0x0000001b8bbe7824 */ /* 0x040fe200078e02ff */
[----:B------:R1:W2:Y:S01]  /*02e0*/  F2I.FTZ.U32.TRUNC.NTZ R3, R2 ;  /* 0x0000000200037305 */ /* 0x0002a2000021f000 */
[C---:B------:R-:W-:Y:S02]  /*02f0*/  IMAD R189, R139.reuse, 0x1a, RZ ;  /* 0x0000001a8bbd7824 */ /* 0x040fe400078e02ff */
[C---:B------:R-:W-:Y:S02]  /*0300*/  IMAD R192, R139.reuse, 0x1d, RZ ;  /* 0x0000001d8bc07824 */ /* 0x040fe400078e02ff */
[----:B------:R-:W-:-:S02]  /*0310*/  IMAD R193, R139, 0x1e, RZ ;  /* 0x0000001e8bc17824 */ /* 0x000fc400078e02ff */
[C---:B------:R-:W-:Y:S02]  /*0320*/  IMAD R95, R139.reuse, 0x7c, RZ ;  /* 0x0000007c8b5f7824 */ /* 0x040fe400078e02ff */
[----:B-1----:R-:W-:Y:S02]  /*0330*/  IMAD.MOV.U32 R2, RZ, RZ, RZ ;  /* 0x000000ffff027224 */ /* 0x002fe400078e00ff */
[C---:B------:R-:W-:Y:S02]  /*0340*/  IMAD R99, R139.reuse, 0x1f, RZ ;  /* 0x0000001f8b637824 */ /* 0x040fe400078e02ff */
[----:B------:R-:W-:Y:S02]  /*0350*/  IMAD.SHL.U32 R161, R100, 0x4, RZ ;  /* 0x0000000464a17824 */ /* 0x000fe400078e00ff */
[----:B------:R-:W-:Y:S02]  /*0360*/  IMAD.SHL.U32 R146, R139, 0x20, RZ ;  /* 0x000000208b927824 */ /* 0x000fe400078e00ff */
[----:B--2---:R-:W-:Y:S01]  /*0370*/  IMAD.MOV R8, RZ, RZ, -R3 ;  /* 0x000000ffff087224 */ /* 0x004fe200078e0a03 */
[C---:B------:R-:W-:Y:S01]  /*0380*/  LOP3.LUT R160, R161.reuse, 0x20, RZ, 0x3c, !PT ;  /* 0x00000020a1a07812 */ /* 0x040fe200078e3cff */
[----:B------:R-:W-:Y:S01]  /*0390*/  IMAD.MOV.U32 R199, RZ, RZ, c[0x0][0x18c] ;  /* 0x00006300ffc77624 */ /* 0x000fe200078e00ff */
[C---:B------:R-:W-:Y:S01]  /*03a0*/  LOP3.LUT R147, R161.reuse, 0x40, RZ, 0x3c, !PT ;  /* 0x00000040a1937812 */ /* 0x040fe200078e3cff */
[----:B------:R-:W-:Y:S01]  /*03b0*/  IMAD R9, R8, R7, RZ ;  /* 0x0000000708097224 */ /* 0x000fe200078e02ff */
[----:B------:R-:W-:Y:S01]  /*03c0*/  LOP3.LUT R145, R161, 0x60, RZ, 0x3c, !PT ;  /* 0x00000060a1917812 */ /* 0x000fe200078e3cff */
[----:B------:R-:W-:-:S02]  /*03d0*/  IMAD.MOV.U32 R8, RZ, RZ, R10 ;  /* 0x000000ffff087224 */ /* 0x000fc400078e000a */
[----:B------:R-:W-:-:S04]  /*03e0*/  IMAD.HI.U32 R3, R3, R9, R2 ;  /* 0x0000000903037227 */ /* 0x000fc800078e0002 */
[----:B------:R-:W-:Y:S02]  /*03f0*/  IMAD.MOV R9, RZ, RZ, -R11 ;  /* 0x000000ffff097224 */ /* 0x000fe400078e0a0b */
[----:B------:R-:W-:-:S04]  /*0400*/  IMAD.HI.U32 R2, R3, R8, RZ ;  /* 0x0000000803027227 */ /* 0x000fc800078e00ff */
[----:B------:R-:W-:Y:S02]  /*0410*/  IMAD R0, R2, R9, R8 ;  /* 0x0000000902007224 */ /* 0x000fe400078e0208 */
[----:B------:R-:W-:-:S03]  /*0420*/  IMAD.SHL.U32 R199, R199, 0x20, RZ ;  /* 0x00000020c7c77824 */ /* 0x000fc600078e00ff */
[----:B------:R-:W-:-:S13]  /*0430*/  ISETP.GT.U32.AND P1, PT, R7, R0, PT ;  /* 0x000000000700720c */ /* 0x000fda0003f24070 */
[----:B------:R-:W-:Y:S01]  /*0440*/  @!P1 IMAD.IADD R0, R0, 0x1, -R7 ;  /* 0x0000000100009824 */ /* 0x000fe200078e0a07 */
[----:B------:R-:W-:Y:S02]  /*0450*/  @!P1 IADD3 R2, R2, 0x1, RZ ;  /* 0x0000000102029810 */ /* 0x000fe40007ffe0ff */
[----:B------:R-:W-:Y:S02]  /*0460*/  ISETP.NE.AND P1, PT, R4, RZ, PT ;  /* 0x000000ff0400720c */ /* 0x000fe40003f25270 */
[----:B------:R-:W-:Y:S02]  /*0470*/  ISETP.GE.U32.AND P0, PT, R0, R7, PT ;  /* 0x000000070000720c */ /* 0x000fe40003f06070 */
[----:B------:R-:W-:-:S04]  /*0480*/  LOP3.LUT R0, R5, R4, RZ, 0x3c, !PT ;  /* 0x0000000405007212 */ /* 0x000fc800078e3cff */
[----:B------:R-:W-:Y:S02]  /*0490*/  ISETP.GE.AND P2, PT, R0, RZ, PT ;  /* 0x000000ff0000720c */ /* 0x000fe40003f46270 */
[----:B------:R-:W-:-:S04]  /*04a0*/  IADD3 R0, R6, c[0x0][0x178], RZ ;  /* 0x00005e0006007a10 */ /* 0x000fc80007ffe0ff */
[----:B------:R-:W-:Y:S02]  /*04b0*/  SHF.R.S32.HI R3, RZ, 0x1f, R0 ;  /* 0x0000001fff037819 */ /* 0x000fe40000011400 */
[----:B------:R-:W-:Y:S02]  /*04c0*/  @P0 IADD3 R2, R2, 0x1, RZ ;  /* 0x0000000102020810 */ /* 0x000fe40007ffe0ff */
[----:B------:R-:W-:-:S03]  /*04d0*/  LEA.HI R3, R3, R0, RZ, 0x7 ;  /* 0x0000000003037211 */ /* 0x000fc600078f38ff */
[----:B------:R-:W-:Y:S01]  /*04e0*/  @!P2 IMAD.MOV R2, RZ, RZ, -R2 ;  /* 0x000000ffff02a224 */ /* 0x000fe200078e0a02 */
[----:B------:R-:W-:-:S04]  /*04f0*/  @!P1 LOP3.LUT R2, RZ, R4, RZ, 0x33, !PT ;  /* 0x00000004ff029212 */ /* 0x000fc800078e33ff */
[----:B------:R-:W-:Y:S01]  /*0500*/  LEA.HI.SX32 R3, R3, -R2, 0x19 ;  /* 0x8000000203037211 */ /* 0x000fe200078fcaff */
[----:B------:R-:W-:-:S03]  /*0510*/  IMAD.MOV R8, RZ, RZ, -R2 ;  /* 0x000000ffff087224 */ /* 0x000fc600078e0a02 */
[----:B------:R-:W-:Y:S01]  /*0520*/  IMNMX R3, R3, 0x1, PT ;  /* 0x0000000103037817 */ /* 0x000fe20003800200 */
[----:B------:R-:W-:-:S03]  /*0530*/  IMAD R4, R4, R8, R5 ;  /* 0x0000000804047224 */ /* 0x000fc600078e0205 */
[-C--:B------:R-:W-:Y:S02]  /*0540*/  IABS R9, R3.reuse ;  /* 0x0000000300097213 */ /* 0x080fe40000000000 */
[----:B------:R-:W-:Y:S02]  /*0550*/  IABS R8, R3 ;  /* 0x0000000300087213 */ /* 0x000fe40000000000 */
[----:B------:R-:W1:Y:S03]  /*0560*/  I2F.RP R0, R9 ;  /* 0x0000000900007306 */ /* 0x000e660000209400 */
[----:B------:R-:W-:-:S05]  /*0570*/  IMAD.MOV R8, RZ, RZ, -R8 ;  /* 0x000000ffff087224 */ /* 0x000fca00078e0a08 */
[----:B-1----:R-:W1:Y:S02]  /*0580*/  MUFU.RCP R0, R0 ;  /* 0x0000000000007308 */ /* 0x002e640000001000 */
[----:B-1----:R-:W-:Y:S02]  /*0590*/  IADD3 R6, R0, 0xffffffe, RZ ;  /* 0x0ffffffe00067810 */ /* 0x002fe40007ffe0ff */
[----:B------:R-:W-:-:S04]  /*05a0*/  IABS R0, R4 ;  /* 0x0000000400007213 */ /* 0x000fc80000000000 */
[----:B------:R1:W2:Y:S02]  /*05b0*/  F2I.FTZ.U32.TRUNC.NTZ R7, R6 ;  /* 0x0000000600077305 */ /* 0x0002a4000021f000 */
[----:B-1----:R-:W-:Y:S02]  /*05c0*/  IMAD.MOV.U32 R6, RZ, RZ, RZ ;  /* 0x000000ffff067224 */ /* 0x002fe400078e00ff */
[----:B--2---:R-:W-:-:S04]  /*05d0*/  IMAD.MOV R10, RZ, RZ, -R7 ;  /* 0x000000ffff0a7224 */ /* 0x004fc800078e0a07 */
[----:B------:R-:W-:-:S04]  /*05e0*/  IMAD R5, R10, R9, RZ ;  /* 0x000000090a057224 */ /* 0x000fc800078e02ff */
[----:B------:R-:W-:Y:S01]  /*05f0*/  IMAD.HI.U32 R7, R7, R5, R6 ;  /* 0x0000000507077227 */ /* 0x000fe200078e0006 */
[----:B------:R-:W-:-:S05]  /*0600*/  IABS R6, c[0x0][0x17c] ;  /* 0x00005f0000067a13 */ /* 0x000fca0000000000 */
[----:B------:R-:W-:Y:S02]  /*0610*/  IMAD.HI.U32 R5, R7, R0, RZ ;  /* 0x0000000007057227 */ /* 0x000fe400078e00ff */
[----:B------:R-:W1:Y:S02]  /*0620*/  I2F.RP R7, R6 ;  /* 0x0000000600077306 */ /* 0x000e640000209400 */
[----:B------:R-:W-:-:S05]  /*0630*/  IMAD R0, R5, R8, R0 ;  /* 0x0000000805007224 */ /* 0x000fca00078e0200 */
[----:B------:R-:W-:Y:S01]  /*0640*/  ISETP.GT.U32.AND P1, PT, R9, R0, PT ;  /* 0x000000000900720c */ /* 0x000fe20003f24070 */
[----:B-1----:R-:W1:-:S12]  /*0650*/  MUFU.RCP R7, R7 ;  /* 0x0000000700077308 */ /* 0x002e580000001000 */
[----:B------:R-:W-:Y:S01]  /*0660*/  @!P1 IMAD.IADD R0, R0, 0x1, -R9 ;  /* 0x0000000100009824 */ /* 0x000fe200078e0a09 */
[----:B------:R-:W-:Y:S02]  /*0670*/  @!P1 IADD3 R5, R5, 0x1, RZ ;  /* 0x0000000105059810 */ /* 0x000fe40007ffe0ff */
[----:B------:R-:W-:Y:S02]  /*0680*/  ISETP.NE.AND P1, PT, R3, RZ, PT ;  /* 0x000000ff0300720c */ /* 0x000fe40003f25270 */
[----:B------:R-:W-:Y:S02]  /*0690*/  ISETP.GE.U32.AND P0, PT, R0, R9, PT ;  /* 0x000000090000720c */ /* 0x000fe40003f06070 */
[----:B------:R-:W-:-:S04]  /*06a0*/  LOP3.LUT R0, R4, R3, RZ, 0x3c, !PT ;  /* 0x0000000304007212 */ /* 0x000fc800078e3cff */
[----:B------:R-:W-:Y:S02]  /*06b0*/  ISETP.GE.AND P2, PT, R0, RZ, PT ;  /* 0x000000ff0000720c */ /* 0x000fe40003f46270 */
[----:B-1----:R-:W-:Y:S02]  /*06c0*/  IADD3 R8, R7, 0xffffffe, RZ ;  /* 0x0ffffffe07087810 */ /* 0x002fe40007ffe0ff */
[----:B------:R-:W-:Y:S02]  /*06d0*/  SHF.R.U32.HI R0, RZ, 0x5, R148 ;  /* 0x00000005ff007819 */ /* 0x000fe40000011694 */
[----:B------:R1:W2:Y:S01]  /*06e0*/  F2I.FTZ.U32.TRUNC.NTZ R9, R8 ;  /* 0x0000000800097305 */ /* 0x0002a2000021f000 */
[----:B------:R-:W-:Y:S02]  /*06f0*/  @P0 IADD3 R5, R5, 0x1, RZ ;  /* 0x0000000105050810 */ /* 0x000fe40007ffe0ff */
[----:B------:R-:W-:-:S04]  /*0700*/  SGXT.U32 R0, R0, 0x2 ;  /* 0x000000020000781a */ /* 0x000fc80000000000 */
[----:B------:R-:W-:Y:S01]  /*0710*/  @!P2 IMAD.MOV R5, RZ, RZ, -R5 ;  /* 0x000000ffff05a224 */ /* 0x000fe200078e0a05 */
[----:B------:R-:W-:Y:S01]  /*0720*/  @!P1 LOP3.LUT R5, RZ, R3, RZ, 0x33, !PT ;  /* 0x00000003ff059212 */ /* 0x000fe200078e33ff */
[----:B-1----:R-:W-:-:S04]  /*0730*/  IMAD.MOV.U32 R8, RZ, RZ, RZ ;  /* 0x000000ffff087224 */ /* 0x002fc800078e00ff */
[----:B------:R-:W-:Y:S02]  /*0740*/  IMAD.SHL.U32 R195, R5, 0x80, RZ ;  /* 0x0000008005c37824 */ /* 0x000fe400078e00ff */
[----:B------:R-:W-:Y:S02]  /*0750*/  IMAD.MOV R5, RZ, RZ, -R5 ;  /* 0x000000ffff057224 */ /* 0x000fe400078e0a05 */
[----:B--2---:R-:W-:Y:S01]  /*0760*/  IMAD.MOV R7, RZ, RZ, -R9 ;  /* 0x000000ffff077224 */ /* 0x004fe200078e0a09 */
[----:B------:R-:W-:Y:S01]  /*0770*/  LOP3.LUT R0, R195, R0, RZ, 0xfc, !PT ;  /* 0x00000000c3007212 */ /* 0x000fe200078efcff */
[----:B------:R-:W-:Y:S02]  /*0780*/  IMAD R3, R3, R5, R4 ;  /* 0x0000000503037224 */ /* 0x000fe400078e0204 */
[----:B------:R-:W-:Y:S01]  /*0790*/  IMAD R7, R7, R6, RZ ;  /* 0x0000000607077224 */ /* 0x000fe200078e02ff */
[----:B------:R-:W-:Y:S01]  /*07a0*/  IABS R11, R0 ;  /* 0x00000000000b7213 */ /* 0x000fe20000000000 */
[----:B------:R-:W-:Y:S01]  /*07b0*/  IMAD.IADD R3, R2, 0x1, R3 ;  /* 0x0000000102037824 */ /* 0x000fe200078e0203 */
[C---:B------:R-:W-:Y:S01]  /*07c0*/  LOP3.LUT R21, R0.reuse, 0x7c, RZ, 0xfc, !PT ;  /* 0x0000007c00157812 */ /* 0x040fe200078efcff */
[----:B------:R-:W-:Y:S01]  /*07d0*/  IMAD.HI.U32 R8, R9, R7, R8 ;  /* 0x0000000709087227 */ /* 0x000fe200078e0008 */
[----:B------:R-:W-:-:S02]  /*07e0*/  LOP3.LUT R12, R0, 0x4, RZ, 0xfc, !PT ;  /* 0x00000004000c7812 */ /* 0x000fc400078efcff */
[----:B------:R-:W-:Y:S01]  /*07f0*/  IABS R19, R21 ;  /* 0x0000001500137213 */ /* 0x000fe20000000000 */
[----:B------:R-:W-:Y:S01]  /*0800*/  IMAD R26, R3, 0x80, R100 ;  /* 0x00000080031a7824 */ /* 0x000fe200078e0264 */
[----:B------:R-:W-:Y:S01]  /*0810*/  LOP3.LUT R14, R0, 0x8, RZ, 0xfc, !PT ;  /* 0x00000008000e7812 */ /* 0x000fe200078efcff */
[----:B------:R-:W-:Y:S01]  /*0820*/  IMAD.HI.U32 R7, R8, R11, RZ ;  /* 0x0000000b08077227 */ /* 0x000fe200078e00ff */
[----:B------:R-:W-:Y:S02]  /*0830*/  IABS R13, R12 ;  /* 0x0000000c000d7213 */ /* 0x000fe40000000000 */
[----:B------:R-:W-:Y:S01]  /*0840*/  IABS R15, R14 ;  /* 0x0000000e000f7213 */ /* 0x000fe20000000000 */
[----:B------:R-:W-:Y:S01]  /*0850*/  IMAD.MOV R7, RZ, RZ, -R7 ;  /* 0x000000ffff077224 */ /* 0x000fe200078e0a07 */
[----:B------:R-:W-:Y:S01]  /*0860*/  LOP3.LUT R16, R0, 0xc, RZ, 0xfc, !PT ;  /* 0x0000000c00107812 */ /* 0x000fe200078efcff */
[----:B------:R-:W-:Y:S01]  /*0870*/  IMAD.HI.U32 R9, R8, R19, RZ ;  /* 0x0000001308097227 */ /* 0x000fe200078e00ff */
[----:B------:R-:W-:Y:S01]  /*0880*/  LOP3.LUT R18, R0, 0x10, RZ, 0xfc, !PT ;  /* 0x0000001000127812 */ /* 0x000fe200078efcff */
[----:B------:R1:W-:Y:S01]  /*0890*/  STL [R1+0x38], R26 ;  /* 0x0000381a01007387 */ /* 0x0003e20000100800 */
[----:B------:R-:W-:Y:S01]  /*08a0*/  IABS R17, R16 ;  /* 0x0000001000117213 */ /* 0x000fe20000000000 */
[----:B------:R-:W-:Y:S01]  /*08b0*/  IMAD R7, R6, R7, R11 ;  /* 0x0000000706077224 */ /* 0x000fe200078e020b */
[----:B------:R-:W-:Y:S01]  /*08c0*/  LOP3.LUT R20, R0, 0x14, RZ, 0xfc, !PT ;  /* 0x0000001400147812 */ /* 0x000fe200078efcff */
[----:B------:R-:W-:Y:S01]  /*08d0*/  IMAD.MOV R10, RZ, RZ, -R9 ;  /* 0x000000ffff0a7224 */ /* 0x000fe200078e0a09 */
[----:B------:R-:W-:Y:S01]  /*08e0*/  ISETP.GE.AND P5, PT, R12, RZ, PT ;  /* 0x000000ff0c00720c */ /* 0x000fe20003fa6270 */
[----:B------:R-:W-:Y:S01]  /*08f0*/  IMAD.HI.U32 R9, R8, R13, RZ ;  /* 0x0000000d08097227 */ /* 0x000fe200078e00ff */
[----:B------:R-:W-:-:S02]  /*0900*/  ISETP.GT.U32.AND P1, PT, R6, R7, PT ;  /* 0x000000070600720c */ /* 0x000fc40003f24070 */
[----:B------:R-:W-:Y:S01]  /*0910*/  IABS R12, R20 ;  /* 0x00000014000c7213 */ /* 0x000fe20000000000 */
[----:B------:R-:W-:Y:S01]  /*0920*/  IMAD R19, R6, R10, R19 ;  /* 0x0000000a06137224 */ /* 0x000fe200078e0213 */
[----:B------:R-:W-:Y:S01]  /*0930*/  LOP3.LUT R24, R0, 0x44, RZ, 0xfc, !PT ;  /* 0x0000004400187812 */ /* 0x000fe200078efcff */
[----:B------:R-:W-:Y:S01]  /*0940*/  IMAD.HI.U32 R10, R8, R15, RZ ;  /* 0x0000000f080a7227 */ /* 0x000fe200078e00ff */
[----:B------:R-:W-:Y:S02]  /*0950*/  LOP3.LUT R22, R0, 0x40, RZ, 0xfc, !PT ;  /* 0x0000004000167812 */ /* 0x000fe400078efcff */
[C---:B------:R-:W-:Y:S01]  /*0960*/  ISETP.GT.U32.AND P2, PT, R6.reuse, R19, PT ;  /* 0x000000130600720c */ /* 0x040fe20003f44070 */
[----:B------:R-:W-:Y:S01]  /*0970*/  IMAD.MOV R9, RZ, RZ, -R9 ;  /* 0x000000ffff097224 */ /* 0x000fe200078e0a09 */
[----:B------:R-:W-:Y:S01]  /*0980*/  IABS R41, R24 ;  /* 0x0000001800297213 */ /* 0x000fe20000000000 */
[----:B------:R-:W-:Y:S01]  /*0990*/  IMAD.MOV R10, RZ, RZ, -R10 ;  /* 0x000000ffff0a7224 */ /* 0x000fe200078e0a0a */
[----:B------:R-:W-:Y:S01]  /*09a0*/  IABS R39, R22 ;  /* 0x0000001600277213 */ /* 0x000fe20000000000 */
[----:B------:R-:W-:-:S02]  /*09b0*/  IMAD R9, R6, R9, R13 ;  /* 0x0000000906097224 */ /* 0x000fc400078e020d */
[C---:B------:R-:W-:Y:S01]  /*09c0*/  IMAD R11, R6.reuse, R10, R15 ;  /* 0x0000000a060b7224 */ /* 0x040fe200078e020f */
[----:B------:R-:W-:Y:S01]  /*09d0*/  IABS R15, R18 ;  /* 0x00000012000f7213 */ /* 0x000fe20000000000 */
[--C-:B------:R-:W-:Y:S01]  /*09e0*/  @!P1 IMAD.IADD R7, R7, 0x1, -R6.reuse ;  /* 0x0000000107079824 */ /* 0x100fe200078e0a06 */
[----:B------:R-:W-:Y:S01]  /*09f0*/  ISETP.GT.U32.AND P0, PT, R6, R9, PT ;  /* 0x000000090600720c */ /* 0x000fe20003f04070 */
[----:B------:R-:W-:Y:S01]  /*0a00*/  IMAD.HI.U32 R10, R8, R17, RZ ;  /* 0x00000011080a7227 */ /* 0x000fe200078e00ff */
[C---:B------:R-:W-:Y:S02]  /*0a10*/  ISETP.GT.U32.AND P3, PT, R6.reuse, R11, PT ;  /* 0x0000000b0600720c */ /* 0x040fe40003f64070 */
[----:B------:R-:W-:Y:S01]  /*0a20*/  ISETP.GT.U32.AND P4, PT, R6, R7, PT ;  /* 0x000000070600720c */ /* 0x000fe20003f84070 */
[----:B------:R-:W-:Y:S01]  /*0a30*/  @!P2 IMAD.IADD R19, R19, 0x1, -R6 ;  /* 0x000000011313a824 */ /* 0x000fe200078e0a06 */
[----:B------:R-:W-:Y:S01]  /*0a40*/  ISETP.GE.AND P1, PT, R14, RZ, PT ;  /* 0x000000ff0e00720c */ /* 0x000fe20003f26270 */
[----:B------:R-:W-:Y:S01]  /*0a50*/  IMAD.MOV R10, RZ, RZ, -R10 ;  /* 0x000000ffff0a7224 */ /* 0x000fe200078e0a0a */
[----:B------:R-:W-:-:S02]  /*0a60*/  LOP3.LUT R14, R0, 0x24, RZ, 0xfc, !PT ;  /* 0x00000024000e7812 */ /* 0x000fc400078efcff */
[C---:B------:R-:W-:Y:S01]  /*0a70*/  ISETP.GT.U32.AND P6, PT, R6.reuse, R19, PT ;  /* 0x000000130600720c */ /* 0x040fe20003fc4070 */
[----:B------:R-:W-:Y:S01]  /*0a80*/  IMAD R13, R6, R10, R17 ;  /* 0x0000000a060d7224 */ /* 0x000fe200078e0211 */
[----:B------:R-:W-:Y:S01]  /*0a90*/  IABS R25, R14 ;  /* 0x0000000e00197213 */ /* 0x000fe20000000000 */
[--C-:B------:R-:W-:Y:S01]  /*0aa0*/  @!P0 IMAD.IADD R9, R9, 0x1, -R6.reuse ;  /* 0x0000000109098824 */ /* 0x100fe200078e0a06 */
[----:B------:R-:W-:Y:S01]  /*0ab0*/  ISETP.GE.AND P0, PT, R0, RZ, PT ;  /* 0x000000ff0000720c */ /* 0x000fe20003f06270 */
[--C-:B------:R-:W-:Y:S01]  /*0ac0*/  @!P3 IMAD.IADD R11, R11, 0x1, -R6.reuse ;  /* 0x000000010b0bb824 */ /* 0x100fe200078e0a06 */
[----:B------:R-:W-:Y:S01]  /*0ad0*/  ISETP.GE.AND P3, PT, R21, RZ, PT ;  /* 0x000000ff1500720c */ /* 0x000fe20003f66270 */
[----:B------:R-:W-:Y:S01]  /*0ae0*/  @!P4 IMAD.IADD R7, R7, 0x1, -R6 ;  /* 0x000000010707c824 */ /* 0x000fe200078e0a06 */
[----:B------:R-:W-:Y:S01]  /*0af0*/  ISETP.GT.U32.AND P4, PT, R6, R13, PT ;  /* 0x0000000d0600720c */ /* 0x000fe20003f84070 */
[----:B------:R-:W-:Y:S01]  /*0b00*/  IMAD.HI.U32 R10, R8, R15, RZ ;  /* 0x0000000f080a7227 */ /* 0x000fe200078e00ff */
[----:B------:R-:W-:-:S03]  /*0b10*/  ISETP.GT.U32.AND P2, PT, R6, R9, PT ;  /* 0x000000090600720c */ /* 0x000fc60003f44070 */
[----:B------:R-:W-:Y:S02]  /*0b20*/  IMAD.MOV.U32 R17, RZ, RZ, R12 ;  /* 0x000000ffff117224 */ /* 0x000fe400078e000c */
[----:B------:R-:W-:Y:S01]  /*0b30*/  @!P6 IMAD.IADD R19, R19, 0x1, -R6 ;  /* 0x000000011313e824 */ /* 0x000fe200078e0a06 */
[----:B------:R-:W-:Y:S01]  /*0b40*/  ISETP.GT.U32.AND P6, PT, R6, R11, PT ;  /* 0x0000000b0600720c */ /* 0x000fe20003fc4070 */
[----:B------:R-:W-:Y:S02]  /*0b50*/  IMAD.MOV R10, RZ, RZ, -R10 ;  /* 0x000000ffff0a7224 */ /* 0x000fe400078e0a0a */
[----:B------:R-:W-:-:S04]  /*0b60*/  IMAD.HI.U32 R12, R8, R17, RZ ;  /* 0x00000011080c7227 */ /* 0x000fc800078e00ff */
[----:B------:R-:W-:Y:S01]  /*0b70*/  IMAD R15, R6, R10, R15 ;  /* 0x0000000a060f7224 */ /* 0x000fe200078e020f */
[----:B------:R-:W-:Y:S01]  /*0b80*/  LOP3.LUT R10, R0, 0x18, RZ, 0xfc, !PT ;  /* 0x00000018000a7812 */ /* 0x000fe200078efcff */
[----:B------:R-:W-:Y:S02]  /*0b90*/  IMAD.MOV.U32 R69, RZ, RZ, R19 ;  /* 0x000000ffff457224 */ /* 0x000fe400078e0013 */
[----:B------:R-:W-:Y:S01]  /*0ba0*/  IMAD.MOV R12, RZ, RZ, -R12 ;  /* 0x000000ffff0c7224 */ /* 0x000fe200078e0a0c */
[----:B------:R-:W-:Y:S01]  /*0bb0*/  IABS R19, R10 ;  /* 0x0000000a00137213 */ /* 0x000fe20000000000 */
[--C-:B------:R-:W-:Y:S02]  /*0bc0*/  @!P4 IMAD.IADD R13, R13, 0x1, -R6.reuse ;  /* 0x000000010d0dc824 */ /* 0x100fe400078e0a06 */
[----:B------:R-:W-:Y:S01]  /*0bd0*/  @!P3 IMAD.MOV R69, RZ, RZ, -R69 ;  /* 0x000000ffff45b224 */ /* 0x000fe200078e0a45 */
[C---:B------:R-:W-:Y:S01]  /*0be0*/  ISETP.GT.U32.AND P3, PT, R6.reuse, R15, PT ;  /* 0x0000000f0600720c */ /* 0x040fe20003f64070 */
[--C-:B------:R-:W-:Y:S01]  /*0bf0*/  @!P2 IMAD.IADD R9, R9, 0x1, -R6.reuse ;  /* 0x000000010909a824 */ /* 0x100fe200078e0a06 */
[C---:B------:R-:W-:Y:S01]  /*0c00*/  ISETP.GT.U32.AND P4, PT, R6.reuse, R13, PT ;  /* 0x0000000d0600720c */ /* 0x040fe20003f84070 */
[----:B------:R-:W-:Y:S01]  /*0c10*/  IMAD R17, R6, R12, R17 ;  /* 0x0000000c06117224 */ /* 0x000fe200078e0211 */
[----:B------:R-:W-:Y:S01]  /*0c20*/  ISETP.GE.AND P2, PT, R18, RZ, PT ;  /* 0x000000ff1200720c */ /* 0x000fe20003f46270 */
[----:B------:R-:W-:Y:S01]  /*0c30*/  @!P5 IMAD.MOV R9, RZ, RZ, -R9 ;  /* 0x000000ffff09d224 */ /* 0x000fe200078e0a09 */
[----:B------:R-:W-:Y:S01]  /*0c40*/  LOP3.LUT R12, R0, 0x20, RZ, 0xfc, !PT ;  /* 0x00000020000c7812 */ /* 0x000fe200078efcff */
[--C-:B------:R-:W-:Y:S01]  /*0c50*/  @!P6 IMAD.IADD R11, R11, 0x1, -R6.reuse ;  /* 0x000000010b0be824 */ /* 0x100fe200078e0a06 */
[----:B------:R-:W-:Y:S01]  /*0c60*/  ISETP.GT.U32.AND P5, PT, R6, R17, PT ;  /* 0x000000110600720c */ /* 0x000fe20003fa4070 */
[----:B------:R-:W-:Y:S01]  /*0c70*/  @!P0 IMAD.MOV R7, RZ, RZ, -R7 ;  /* 0x000000ffff078224 */ /* 0x000fe200078e0a07 */
[----:B------:R-:W-:Y:S01]  /*0c80*/  ISETP.GE.AND P6, PT, R20, RZ, PT ;  /* 0x000000ff1400720c */ /* 0x000fe20003fc6270 */
[----:B------:R-:W-:Y:S01]  /*0c90*/  @!P1 IMAD.MOV R11, RZ, RZ, -R11 ;  /* 0x000000ffff0b9224 */ /* 0x000fe200078e0a0b */
[----:B------:R-:W-:Y:S01]  /*0ca0*/  ISETP.GE.AND P1, PT, R10, RZ, PT ;  /* 0x000000ff0a00720c */ /* 0x000fe20003f26270 */
[--C-:B------:R-:W-:Y:S01]  /*0cb0*/  @!P3 IMAD.IADD R15, R15, 0x1, -R6.reuse ;  /* 0x000000010f0fb824 */ /* 0x100fe200078e0a06 */
[----:B------:R-:W-:Y:S01]  /*0cc0*/  LOP3.LUT R10, R0, 0x1c, RZ, 0xfc, !PT ;  /* 0x0000001c000a7812 */ /* 0x000fe200078efcff */
[----:B------:R-:W-:Y:S01]  /*0cd0*/  @!P4 IMAD.IADD R13, R13, 0x1, -R6 ;  /* 0x000000010d0dc824 */ /* 0x000fe200078e0a06 */
[----:B------:R-:W-:-:S02]  /*0ce0*/  ISETP.GE.AND P0, PT, R16, RZ, PT ;  /* 0x000000ff1000720c */ /* 0x000fc40003f06270 */
[----:B------:R-:W-:Y:S02]  /*0cf0*/  ISETP.GE.AND P4, PT, R10, RZ, PT ;  /* 0x000000ff0a00720c */ /* 0x000fe40003f86270 */
[----:B------:R-:W-:Y:S01]  /*0d00*/  IABS R21, R10 ;  /* 0x0000000a00157213 */ /* 0x000fe20000000000 */
[----:B------:R-:W-:Y:S01]  /*0d10*/  @!P5 IMAD.IADD R17, R17, 0x1, -R6 ;  /* 0x000000011111d824 */ /* 0x000fe200078e0a06 */
[----:B------:R-:W-:Y:S01]  /*0d20*/  ISETP.GT.U32.AND P3, PT, R6, R15, PT ;  /* 0x0000000f0600720c */ /* 0x000fe20003f64070 */
[----:B------:R-:W-:Y:S01]  /*0d30*/  IMAD.HI.U32 R10, R8, R19, RZ ;  /* 0x00000013080a7227 */ /* 0x000fe200078e00ff */
[----:B------:R-:W-:Y:S02]  /*0d40*/  IABS R23, R12 ;  /* 0x0000000c00177213 */ /* 0x000fe40000000000 */
[----:B------:R-:W-:Y:S01]  /*0d50*/  ISETP.GT.U32.AND P5, PT, R6, R17, PT ;  /* 0x000000110600720c */ /* 0x000fe20003fa4070 */
[----:B------:R-:W-:Y:S01]  /*0d60*/  IMAD.MOV R10, RZ, RZ, -R10 ;  /* 0x000000ffff0a7224 */ /* 0x000fe200078e0a0a */
[----:B------:R-:W-:Y:S01]  /*0d70*/  LOP3.LUT R16, R0, 0x30, RZ, 0xfc, !PT ;  /* 0x0000003000107812 */ /* 0x000fe200078efcff */
[----:B------:R-:W-:Y:S01]  /*0d80*/  @!P0 IMAD.MOV R13, RZ, RZ, -R13 ;  /* 0x000000ffff0d8224 */ /* 0x000fe200078e0a0d */
[----:B------:R-:W-:Y:S01]  /*0d90*/  ISETP.GE.AND P0, PT, R12, RZ, PT ;  /* 0x000000ff0c00720c */ /* 0x000fe20003f06270 */
[----:B------:R-:W-:Y:S01]  /*0da0*/  IMAD R19, R6, R10, R19 ;  /* 0x0000000a06137224 */ /* 0x000fe200078e0213 */
[----:B------:R-:W-:Y:S01]  /*0db0*/  IABS R31, R16 ;  /* 0x00000010001f7213 */ /* 0x000fe20000000000 */
[----:B------:R-:W-:Y:S01]  /*0dc0*/  IMAD.HI.U32 R10, R8, R21, RZ ;  /* 0x00000015080a7227 */ /* 0x000fe200078e00ff */
[----:B------:R-:W-:-:S02]  /*0dd0*/  LOP3.LUT R18, R0, 0x34, RZ, 0xfc, !PT ;  /* 0x0000003400127812 */ /* 0x000fc400078efcff */
[----:B------:R-:W-:Y:S01]  /*0de0*/  LOP3.LUT R20, R0, 0x38, RZ, 0xfc, !PT ;  /* 0x0000003800147812 */ /* 0x000fe200078efcff */
[----:B------:R-:W-:Y:S01]  /*0df0*/  @!P3 IMAD.IADD R15, R15, 0x1, -R6 ;  /* 0x000000010f0fb824 */ /* 0x000fe200078e0a06 */
[----:B------:R-:W-:Y:S01]  /*0e00*/  ISETP.GT.U32.AND P3, PT, R6, R19, PT ;  /* 0x000000130600720c */ /* 0x000fe20003f64070 */
[----:B------:R-:W-:Y:S01]  /*0e10*/  IMAD.MOV R10, RZ, RZ, -R10 ;  /* 0x000000ffff0a7224 */ /* 0x000fe200078e0a0a */
[----:B------:R-:W-:Y:S01]  /*0e20*/  IABS R33, R18 ;  /* 0x0000001200217213 */ /* 0x000fe20000000000 */
[----:B------:R-:W-:Y:S01]  /*0e30*/  @!P5 IMAD.IADD R17, R17, 0x1, -R6 ;  /* 0x000000011111d824 */ /* 0x000fe200078e0a06 */
[----:B------:R-:W-:Y:S01]  /*0e40*/  ISETP.GE.AND P5, PT, R14, RZ, PT ;  /* 0x000000ff0e00720c */ /* 0x000fe20003fa6270 */
[----:B------:R-:W-:Y:S01]  /*0e50*/  IMAD R21, R6, R10, R21 ;  /* 0x0000000a06157224 */ /* 0x000fe200078e0215 */
[----:B------:R-:W-:Y:S01]  /*0e60*/  LOP3.LUT R14, R0, 0x2c, RZ, 0xfc, !PT ;  /* 0x0000002c000e7812 */ /* 0x000fe200078efcff */
[----:B------:R-:W-:Y:S01]  /*0e70*/  @!P6 IMAD.MOV R17, RZ, RZ, -R17 ;  /* 0x000000ffff11e224 */ /* 0x000fe200078e0a11 */
[----:B------:R-:W-:Y:S01]  /*0e80*/  IABS R35, R20 ;  /* 0x0000001400237213 */ /* 0x000fe20000000000 */
[----:B------:R-:W-:Y:S01]  /*0e90*/  IMAD.HI.U32 R12, R8, R23, RZ ;  /* 0x00000017080c7227 */ /* 0x000fe200078e00ff */
[----:B------:R-:W-:-:S02]  /*0ea0*/  ISETP.GT.U32.AND P6, PT, R6, R21, PT ;  /* 0x000000150600720c */ /* 0x000fc40003fc4070 */
[----:B------:R-:W-:Y:S01]  /*0eb0*/  IABS R29, R14 ;  /* 0x0000000e001d7213 */ /* 0x000fe20000000000 */
[----:B------:R-:W-:Y:S02]  /*0ec0*/  @!P3 IMAD.IADD R19, R19, 0x1, -R6 ;  /* 0x000000011313b824 */ /* 0x000fe400078e0a06 */
[----:B------:R-:W-:Y:S02]  /*0ed0*/  @!P2 IMAD.MOV R15, RZ, RZ, -R15 ;  /* 0x000000ffff0fa224 */ /* 0x000fe400078e0a0f */
[----:B------:R-:W-:Y:S01]  /*0ee0*/  IMAD.MOV R12, RZ, RZ, -R12 ;  /* 0x000000ffff0c7224 */ /* 0x000fe200078e0a0c */
[----:B------:R-:W-:Y:S01]  /*0ef0*/  ISETP.GT.U32.AND P2, PT, R6, R19, PT ;  /* 0x000000130600720c */ /* 0x000fe20003f44070 */
[----:B------:R-:W-:-:S04]  /*0f00*/  IMAD.HI.U32 R10, R8, R25, RZ ;  /* 0x00000019080a7227 */ /* 0x000fc800078e00ff */
[----:B------:R-:W-:Y:S02]  /*0f10*/  @!P6 IMAD.IADD R21, R21, 0x1, -R6 ;  /* 0x000000011515e824 */ /* 0x000fe400078e0a06 */
[----:B------:R-:W-:Y:S01]  /*0f20*/  IMAD R23, R6, R12, R23 ;  /* 0x0000000c06177224 */ /* 0x000fe200078e0217 */
[----:B------:R-:W-:Y:S01]  /*0f30*/  LOP3.LUT R12, R0, 0x28, RZ, 0xfc, !PT ;  /* 0x00000028000c7812 */ /* 0x000fe200078efcff */
[----:B------:R-:W-:Y:S01]  /*0f40*/  IMAD.MOV R10, RZ, RZ, -R10 ;  /* 0x000000ffff0a7224 */ /* 0x000fe200078e0a0a */
[C---:B------:R-:W-:Y:S02]  /*0f50*/  ISETP.GT.U32.AND P6, PT, R6.reuse, R21, PT ;  /* 0x000000150600720c */ /* 0x040fe40003fc4070 */
[----:B------:R-:W-:Y:S01]  /*0f60*/  IABS R27, R12 ;  /* 0x0000000c001b7213 */ /* 0x000fe20000000000 */
[----:B------:R-:W-:Y:S01]  /*0f70*/  @!P2 IMAD.IADD R19, R19, 0x1, -R6 ;  /* 0x000000011313a824 */ /* 0x000fe200078e0a06 */
[C---:B------:R-:W-:Y:S01]  /*0f80*/  ISETP.GT.U32.AND P2, PT, R6.reuse, R23, PT ;  /* 0x000000170600720c */ /* 0x040fe20003f44070 */
[----:B------:R-:W-:Y:S01]  /*0f90*/  IMAD R25, R6, R10, R25 ;  /* 0x0000000a06197224 */ /* 0x000fe200078e0219 */
[----:B------:R-:W-:Y:S01]  /*0fa0*/  ISETP.GE.AND P3, PT, R12, RZ, PT ;  /* 0x000000ff0c00720c */ /* 0x000fe20003f66270 */
[----:B------:R-:W-:-:S04]  /*0fb0*/  IMAD.HI.U32 R10, R8, R27, RZ ;  /* 0x0000001b080a7227 */ /* 0x000fc800078e00ff */
[----:B------:R-:W-:-:S04]  /*0fc0*/  IMAD.HI.U32 R12, R8, R29, RZ ;  /* 0x0000001d080c7227 */ /* 0x000fc800078e00ff */
[----:B------:R-:W-:Y:S02]  /*0fd0*/  IMAD.MOV R10, RZ, RZ, -R10 ;  /* 0x000000ffff0a7224 */ /* 0x000fe400078e0a0a */
[----:B------:R-:W-:Y:S01]  /*0fe0*/  @!P6 IMAD.IADD R21, R21, 0x1, -R6 ;  /* 0x000000011515e824 */ /* 0x000fe200078e0a06 */
[C---:B------:R-:W-:Y:S01]  /*0ff0*/  ISETP.GT.U32.AND P6, PT, R6.reuse, R25, PT ;  /* 0x000000190600720c */ /* 0x040fe20003fc4070 */
[----:B------:R-:W-:Y:S02]  /*1000*/  IMAD.MOV R12, RZ, RZ, -R12 ;  /* 0x000000ffff0c7224 */ /* 0x000fe400078e0a0c */
[----:B------:R-:W-:Y:S02]  /*1010*/  IMAD R27, R6, R10, R27 ;  /* 0x0000000a061b7224 */ /* 0x000fe400078e021b */
[----:B------:R-:W-:-:S04]  /*1020*/  IMAD.HI.U32 R10, R8, R31, RZ ;  /* 0x0000001f080a7227 */ /* 0x000fc800078e00ff */
[C---:B------:R-:W-:Y:S02]  /*1030*/  IMAD R29, R6.reuse, R12, R29 ;  /* 0x0000000c061d7224 */ /* 0x040fe400078e021d */
[----:B------:R-:W-:Y:S02]  /*1040*/  @!P2 IMAD.IADD R23, R23, 0x1, -R6 ;  /* 0x000000011717a824 */ /* 0x000fe400078e0a06 */
[----:B------:R-:W-:Y:S02]  /*1050*/  IMAD.MOV R12, RZ, RZ, -R10 ;  /* 0x000000ffff0c7224 */ /* 0x000fe400078e0a0a */
[----:B------:R-:W-:Y:S01]  /*1060*/  @!P1 IMAD.MOV R19, RZ, RZ, -R19 ;  /* 0x000000ffff139224 */ /* 0x000fe200078e0a13 */
[C---:B------:R-:W-:Y:S01]  /*1070*/  ISETP.GT.U32.AND P2, PT, R6.reuse, R23, PT ;  /* 0x000000170600720c */ /* 0x040fe20003f44070 */
[C---:B------:R-:W-:Y:S01]  /*1080*/  IMAD R31, R6.reuse, R12, R31 ;  /* 0x0000000c061f7224 */ /* 0x040fe200078e021f */
[----:B------:R-:W-:Y:S01]  /*1090*/  ISETP.GT.U32.AND P1, PT, R6, R27, PT ;  /* 0x0000001b0600720c */ /* 0x000fe20003f24070 */
[----:B------:R-:W-:-:S02]  /*10a0*/  @!P6 IMAD.IADD R25, R25, 0x1, -R6 ;  /* 0x000000011919e824 */ /* 0x000fc400078e0a06 */
[----:B------:R-:W-:Y:S01]  /*10b0*/  IMAD.HI.U32 R10, R8, R33, RZ ;  /* 0x00000021080a7227 */ /* 0x000fe200078e00ff */
[----:B------:R-:W-:-:S03]  /*10c0*/  ISETP.GT.U32.AND P6, PT, R6, R31, PT ;  /* 0x0000001f0600720c */ /* 0x000fc60003fc4070 */
[----:B------:R-:W-:Y:S02]  /*10d0*/  IMAD.MOV R10, RZ, RZ, -R10 ;  /* 0x000000ffff0a7224 */ /* 0x000fe400078e0a0a */
[----:B------:R-:W-:Y:S01]  /*10e0*/  @!P4 IMAD.MOV R21, RZ, RZ, -R21 ;  /* 0x000000ffff15c224 */ /* 0x000fe200078e0a15 */
[----:B------:R-:W-:Y:S01]  /*10f0*/  ISETP.GT.U32.AND P4, PT, R6, R29, PT ;  /* 0x0000001d0600720c */ /* 0x000fe20003f84070 */
[--C-:B------:R-:W-:Y:S01]  /*1100*/  @!P2 IMAD.IADD R23, R23, 0x1, -R6.reuse ;  /* 0x000000011717a824 */ /* 0x100fe200078e0a06 */
[----:B------:R-:W-:Y:S01]  /*1110*/  ISETP.GE.AND P2, PT, R14, RZ, PT ;  /* 0x000000ff0e00720c */ /* 0x000fe20003f46270 */
[--C-:B------:R-:W-:Y:S01]  /*1120*/  @!P1 IMAD.IADD R27, R27, 0x1, -R6.reuse ;  /* 0x000000011b1b9824 */ /* 0x100fe200078e0a06 */
[----:B------:R-:W-:Y:S01]  /*1130*/  LOP3.LUT R14, R0, 0x3c, RZ, 0xfc, !PT ;  /* 0x0000003c000e7812 */ /* 0x000fe200078efcff */
[C---:B------:R-:W-:Y:S01]  /*1140*/  IMAD R33, R6.reuse, R10, R33 ;  /* 0x0000000a06217224 */ /* 0x040fe200078e0221 */
[----:B------:R-:W-:Y:S01]  /*1150*/  ISETP.GT.U32.AND P1, PT, R6, R25, PT ;  /* 0x000000190600720c */ /* 0x000fe20003f24070 */
[----:B------:R-:W-:Y:S01]  /*1160*/  @!P6 IMAD.IADD R31, R31, 0x1, -R6 ;  /* 0x000000011f1fe824 */ /* 0x000fe200078e0a06 */
[----:B------:R-:W-:Y:S01]  /*1170*/  IABS R37, R14 ;  /* 0x0000000e00257213 */ /* 0x000fe20000000000 */
[----:B------:R-:W-:-:S03]  /*1180*/  IMAD.HI.U32 R12, R8, R35, RZ ;  /* 0x00000023080c7227 */ /* 0x000fc600078e00ff */
[----:B------:R-:W-:Y:S01]  /*1190*/  ISETP.GT.U32.AND P6, PT, R6, R31, PT ;  /* 0x0000001f0600720c */ /* 0x000fe20003fc4070 */
[----:B------:R-:W-:-:S04]  /*11a0*/  IMAD.HI.U32 R10, R8, R37, RZ ;  /* 0x00000025080a7227 */ /* 0x000fc800078e00ff */
[----:B------:R-:W-:Y:S02]  /*11b0*/  IMAD.MOV R10, RZ, RZ, -R10 ;  /* 0x000000ffff0a7224 */ /* 0x000fe400078e0a0a */
[--C-:B------:R-:W-:Y:S01]  /*11c0*/  @!P1 IMAD.IADD R25, R25, 0x1, -R6.reuse ;  /* 0x0000000119199824 */ /* 0x100fe200078e0a06 */
[C---:B------:R-:W-:Y:S01]  /*11d0*/  ISETP.GT.U32.AND P1, PT, R6.reuse, R33, PT ;  /* 0x000000210600720c */ /* 0x040fe20003f24070 */
[C---:B------:R-:W-:Y:S02]  /*11e0*/  IMAD R37, R6.reuse, R10, R37 ;  /* 0x0000000a06257224 */ /* 0x040fe400078e0225 */
[--C-:B------:R-:W-:Y:S01]  /*11f0*/  @!P4 IMAD.IADD R29, R29, 0x1, -R6.reuse ;  /* 0x000000011d1dc824 */ /* 0x100fe200078e0a06 */
[C---:B------:R-:W-:Y:S01]  /*1200*/  ISETP.GT.U32.AND P4, PT, R6.reuse, R27, PT ;  /* 0x0000001b0600720c */ /* 0x040fe20003f84070 */
[----:B------:R-:W-:Y:S01]  /*1210*/  @!P6 IMAD.IADD R31, R31, 0x1, -R6 ;  /* 0x000000011f1fe824 */ /* 0x000fe200078e0a06 */
[----:B------:R-:W-:Y:S01]  /*1220*/  ISETP.GT.U32.AND P6, PT, R6, R37, PT ;  /* 0x000000250600720c */ /* 0x000fe20003fc4070 */
[----:B------:R-:W-:-:S02]  /*1230*/  IMAD.MOV R12, RZ, RZ, -R12 ;  /* 0x000000ffff0c7224 */ /* 0x000fc400078e0a0c */
[----:B------:R-:W-:Y:S01]  /*1240*/  @!P0 IMAD.MOV R23, RZ, RZ, -R23 ;  /* 0x000000ffff178224 */ /* 0x000fe200078e0a17 */
[C---:B------:R-:W-:Y:S01]  /*1250*/  ISETP.GT.U32.AND P0, PT, R6.reuse, R29, PT ;  /* 0x0000001d0600720c */ /* 0x040fe20003f04070 */
[----:B------:R-:W-:Y:S02]  /*1260*/  IMAD R35, R6, R12, R35 ;  /* 0x0000000c06237224 */ /* 0x000fe400078e0223 */
[----:B------:R-:W-:Y:S01]  /*1270*/  @!P1 IMAD.IADD R33, R33, 0x1, -R6 ;  /* 0x0000000121219824 */ /* 0x000fe200078e0a06 */
[----:B------:R-:W-:Y:S01]  /*1280*/  ISETP.GE.AND P1, PT, R18, RZ, PT ;  /* 0x000000ff1200720c */ /* 0x000fe20003f26270 */
[----:B------:R-:W-:Y:S01]  /*1290*/  IMAD.HI.U32 R12, R8, R41, RZ ;  /* 0x00000029080c7227 */ /* 0x000fe200078e00ff */
[----:B------:R-:W-:-:S03]  /*12a0*/  LOP3.LUT R18, R0, 0x5c, RZ, 0xfc, !PT ;  /* 0x0000005c00127812 */ /* 0x000fc600078efcff */
[----:B------:R-:W-:Y:S01]  /*12b0*/  @!P6 IMAD.IADD R37, R37, 0x1, -R6 ;  /* 0x000000012525e824 */ /* 0x000fe200078e0a06 */
[----:B------:R-:W-:Y:S01]  /*12c0*/  ISETP.GT.U32.AND P6, PT, R6, R33, PT ;  /* 0x000000210600720c */ /* 0x000fe20003fc4070 */
[----:B------:R-:W-:Y:S01]  /*12d0*/  IMAD.MOV R12, RZ, RZ, -R12 ;  /* 0x000000ffff0c7224 */ /* 0x000fe200078e0a0c */
[----:B------:R-:W-:Y:S01]  /*12e0*/  IABS R53, R18 ;  /* 0x0000001200357213 */ /* 0x000fe20000000000 */
[----:B------:R-:W-:-:S04]  /*12f0*/  IMAD.HI.U32 R10, R8, R39, RZ ;  /* 0x00000027080a7227 */ /* 0x000fc800078e00ff */
[----:B------:R-:W-:Y:S01]  /*1300*/  @!P4 IMAD.IADD R27, R27, 0x1, -R6 ;  /* 0x000000011b1bc824 */ /* 0x000fe200078e0a06 */
[C---:B------:R-:W-:Y:S01]  /*1310*/  ISETP.GT.U32.AND P4, PT, R6.reuse, R35, PT ;  /* 0x000000230600720c */ /* 0x040fe20003f84070 */
[----:B------:R-:W-:Y:S01]  /*1320*/  IMAD R41, R6, R12, R41 ;  /* 0x0000000c06297224 */ /* 0x000fe200078e0229 */
[----:B------:R-:W-:Y:S01]  /*1330*/  LOP3.LUT R12, R0, 0x4c, RZ, 0xfc, !PT ;  /* 0x0000004c000c7812 */ /* 0x000fe200078efcff */
[----:B------:R-:W-:Y:S02]  /*1340*/  IMAD.MOV R10, RZ, RZ, -R10 ;  /* 0x000000ffff0a7224 */ /* 0x000fe400078e0a0a */
[--C-:B------:R-:W-:Y:S01]  /*1350*/  @!P0 IMAD.IADD R29, R29, 0x1, -R6.reuse ;  /* 0x000000011d1d8824 */ /* 0x100fe200078e0a06 */
[----:B------:R-:W-:Y:S01]  /*1360*/  ISETP.GE.AND P0, PT, R16, RZ, PT ;  /* 0x000000ff1000720c */ /* 0x000fe20003f06270 */
[--C-:B------:R-:W-:Y:S01]  /*1370*/  @!P6 IMAD.IADD R33, R33, 0x1, -R6.reuse ;  /* 0x000000012121e824 */ /* 0x100fe200078e0a06 */
[C---:B------:R-:W-:Y:S01]  /*1380*/  ISETP.GT.U32.AND P6, PT, R6.reuse, R41, PT ;  /* 0x000000290600720c */ /* 0x040fe20003fc4070 */
[----:B------:R-:W-:Y:S01]  /*1390*/  IMAD R39, R6, R10, R39 ;  /* 0x0000000a06277224 */ /* 0x000fe200078e0227 */
[----:B------:R-:W-:Y:S01]  /*13a0*/  LOP3.LUT R16, R0, 0x48, RZ, 0xfc, !PT ;  /* 0x0000004800107812 */ /* 0x000fe200078efcff */
[----:B------:R-:W-:Y:S01]  /*13b0*/  @!P2 IMAD.MOV R29, RZ, RZ, -R29 ;  /* 0x000000ffff1da224 */ /* 0x000fe200078e0a1d */
[----:B------:R-:W-:Y:S01]  /*13c0*/  IABS R45, R12 ;  /* 0x0000000c002d7213 */ /* 0x000fe20000000000 */
[----:B------:R-:W-:Y:S01]  /*13d0*/  @!P4 IMAD.IADD R35, R35, 0x1, -R6 ;  /* 0x000000012323c824 */ /* 0x000fe200078e0a06 */
[----:B------:R-:W-:Y:S01]  /*13e0*/  IABS R43, R16 ;  /* 0x00000010002b7213 */ /* 0x000fe20000000000 */
[----:B------:R-:W-:Y:S01]  /*13f0*/  @!P3 IMAD.MOV R27, RZ, RZ, -R27 ;  /* 0x000000ffff1bb224 */ /* 0x000fe200078e0a1b */
[C---:B------:R-:W-:Y:S01]  /*1400*/  ISETP.GT.U32.AND P2, PT, R6.reuse, R39, PT ;  /* 0x000000270600720c */ /* 0x040fe20003f44070 */
[----:B------:R-:W-:Y:S01]  /*1410*/  @!P1 IMAD.MOV R33, RZ, RZ, -R33 ;  /* 0x000000ffff219224 */ /* 0x000fe200078e0a21 */
[----:B------:R-:W-:Y:S01]  /*1420*/  ISETP.GT.U32.AND P3, PT, R6, R35, PT ;  /* 0x000000230600720c */ /* 0x000fe20003f64070 */
[----:B------:R-:W-:Y:S01]  /*1430*/  IMAD.HI.U32 R10, R8, R43, RZ ;  /* 0x0000002b080a7227 */ /* 0x000fe200078e00ff */
[----:B------:R-:W-:-:S02]  /*1440*/  ISETP.GE.AND P4, PT, R20, RZ, PT ;  /* 0x000000ff1400720c */ /* 0x000fc40003f86270 */
[----:B------:R-:W-:Y:S01]  /*1450*/  LOP3.LUT R20, R0, 0x74, RZ, 0xfc, !PT ;  /* 0x0000007400147812 */ /* 0x000fe200078efcff */
[----:B------:R-:W-:Y:S02]  /*1460*/  @!P6 IMAD.IADD R41, R41, 0x1, -R6 ;  /* 0x000000012929e824 */ /* 0x000fe400078e0a06 */
[----:B------:R-:W-:Y:S01]  /*1470*/  IMAD.MOV R10, RZ, RZ, -R10 ;  /* 0x000000ffff0a7224 */ /* 0x000fe200078e0a0a */
[----:B------:R-:W-:Y:S01]  /*1480*/  IABS R65, R20 ;  /* 0x0000001400417213 */ /* 0x000fe20000000000 */
[----:B------:R-:W-:Y:S01]  /*1490*/  @!P0 IMAD.MOV R31, RZ, RZ, -R31 ;  /* 0x000000ffff1f8224 */ /* 0x000fe200078e0a1f */
[----:B------:R-:W-:Y:S01]  /*14a0*/  ISETP.GE.AND P0, PT, R14, RZ, PT ;  /* 0x000000ff0e00720c */ /* 0x000fe20003f06270 */
[----:B------:R-:W-:Y:S01]  /*14b0*/  @!P2 IMAD.IADD R39, R39, 0x1, -R6 ;  /* 0x000000012727a824 */ /* 0x000fe200078e0a06 */
[C---:B------:R-:W-:Y:S01]  /*14c0*/  ISETP.GT.U32.AND P1, PT, R6.reuse, R41, PT ;  /* 0x000000290600720c */ /* 0x040fe20003f24070 */
[----:B------:R-:W-:Y:S01]  /*14d0*/  IMAD R43, R6, R10, R43 ;  /* 0x0000000a062b7224 */ /* 0x000fe200078e022b */
[----:B------:R-:W-:Y:S01]  /*14e0*/  LOP3.LUT R14, R0, 0x50, RZ, 0xfc, !PT ;  /* 0x00000050000e7812 */ /* 0x000fe200078efcff */
[----:B------:R-:W-:Y:S01]  /*14f0*/  IMAD.HI.U32 R10, R8, R45, RZ ;  /* 0x0000002d080a7227 */ /* 0x000fe200078e00ff */
[----:B------:R-:W-:-:S02]  /*1500*/  ISETP.GT.U32.AND P6, PT, R6, R39, PT ;  /* 0x000000270600720c */ /* 0x000fc40003fc4070 */
[----:B------:R-:W-:Y:S01]  /*1510*/  IABS R47, R14 ;  /* 0x0000000e002f7213 */ /* 0x000fe20000000000 */
[----:B------:R-:W-:Y:S01]  /*1520*/  @!P5 IMAD.MOV R25, RZ, RZ, -R25 ;  /* 0x000000ffff19d224 */ /* 0x000fe200078e0a19 */
[----:B------:R-:W-:Y:S01]  /*1530*/  ISETP.GT.U32.AND P5, PT, R6, R37, PT ;  /* 0x000000250600720c */ /* 0x000fe20003fa4070 */
[----:B------:R-:W-:Y:S01]  /*1540*/  IMAD.MOV R10, RZ, RZ, -R10 ;  /* 0x000000ffff0a7224 */ /* 0x000fe200078e0a0a */
[----:B------:R-:W-:Y:S01]  /*1550*/  ISETP.GE.AND P2, PT, R16, RZ, PT ;  /* 0x000000ff1000720c */ /* 0x000fe20003f46270 */
[----:B------:R-:W-:Y:S01]  /*1560*/  @!P3 IMAD.IADD R35, R35, 0x1, -R6 ;  /* 0x000000012323b824 */ /* 0x000fe200078e0a06 */
[----:B------:R-:W-:Y:S01]  /*1570*/  ISETP.GE.AND P3, PT, R22, RZ, PT ;  /* 0x000000ff1600720c */ /* 0x000fe20003f66270 */
[----:B------:R-:W-:Y:S01]  /*1580*/  IMAD R45, R6, R10, R45 ;  /* 0x0000000a062d7224 */ /* 0x000fe200078e022d */
[----:B------:R-:W-:Y:S01]  /*1590*/  LOP3.LUT R16, R0, 0x58, RZ, 0xfc, !PT ;  /* 0x0000005800107812 */ /* 0x000fe200078efcff */
[----:B------:R-:W-:-:S03]  /*15a0*/  IMAD.HI.U32 R10, R8, R47, RZ ;  /* 0x0000002f080a7227 */ /* 0x000fc600078e00ff */
[----:B------:R-:W-:Y:S01]  /*15b0*/  IABS R51, R16 ;  /* 0x0000001000337213 */ /* 0x000fe20000000000 */
[----:B------:R-:W-:Y:S01]  /*15c0*/  @!P1 IMAD.IADD R41, R41, 0x1, -R6 ;  /* 0x0000000129299824 */ /* 0x000fe200078e0a06 */
[----:B------:R-:W-:Y:S01]  /*15d0*/  ISETP.GT.U32.AND P1, PT, R6, R45, PT ;  /* 0x0000002d0600720c */ /* 0x000fe20003f24070 */
[----:B------:R-:W-:Y:S02]  /*15e0*/  IMAD.MOV R10, RZ, RZ, -R10 ;  /* 0x000000ffff0a7224 */ /* 0x000fe400078e0a0a */
[--C-:B------:R-:W-:Y:S01]  /*15f0*/  @!P6 IMAD.IADD R39, R39, 0x1, -R6.reuse ;  /* 0x000000012727e824 */ /* 0x100fe200078e0a06 */
[----:B------:R-:W-:Y:S01]  /*1600*/  ISETP.GE.AND P6, PT, R14, RZ, PT ;  /* 0x000000ff0e00720c */ /* 0x000fe20003fc6270 */
[----:B------:R-:W-:Y:S02]  /*1610*/  IMAD R47, R6, R10, R47 ;  /* 0x0000000a062f7224 */ /* 0x000fe400078e022f */
[--C-:B------:R-:W-:Y:S01]  /*1620*/  @!P5 IMAD.IADD R37, R37, 0x1, -R6.reuse ;  /* 0x000000012525d824 */ /* 0x100fe200078e0a06 */
[----:B------:R-:W-:Y:S01]  /*1630*/  ISETP.GE.AND P5, PT, R24, RZ, PT ;  /* 0x000000ff1800720c */ /* 0x000fe20003fa6270 */
[----:B------:R-:W-:Y:S01]  /*1640*/  @!P4 IMAD.MOV R35, RZ, RZ, -R35 ;  /* 0x000000ffff23c224 */ /* 0x000fe200078e0a23 */
[----:B------:R-:W-:Y:S01]  /*1650*/  ISETP.GE.AND P4, PT, R12, RZ, PT ;  /* 0x000000ff0c00720c */ /* 0x000fe20003f86270 */
[----:B------:R-:W-:Y:S01]  /*1660*/  @!P3 IMAD.MOV R39, RZ, RZ, -R39 ;  /* 0x000000ffff27b224 */ /* 0x000fe200078e0a27 */
[C---:B------:R-:W-:Y:S01]  /*1670*/  ISETP.GT.U32.AND P3, PT, R6.reuse, R47, PT ;  /* 0x0000002f0600720c */ /* 0x040fe20003f64070 */
[----:B------:R-:W-:Y:S01]  /*1680*/  @!P0 IMAD.MOV R37, RZ, RZ, -R37 ;  /* 0x000000ffff258224 */ /* 0x000fe200078e0a25 */
[----:B------:R-:W-:Y:S01]  /*1690*/  ISETP.GT.U32.AND P0, PT, R6, R43, PT ;  /* 0x0000002b0600720c */ /* 0x000fe20003f04070 */
[----:B------:R-:W-:Y:S01]  /*16a0*/  @!P1 IMAD.IADD R45, R45, 0x1, -R6 ;  /* 0x000000012d2d9824 */ /* 0x000fe200078e0a06 */
[----:B------:R-:W-:-:S04]  /*16b0*/  LOP3.LUT R12, R0, 0x54, RZ, 0xfc, !PT ;  /* 0x00000054000c7812 */ /* 0x000fc800078efcff */
[----:B------:R-:W-:Y:S01]  /*16c0*/  IABS R49, R12 ;  /* 0x0000000c00317213 */ /* 0x000fe20000000000 */
[----:B------:R-:W-:Y:S01]  /*16d0*/  @!P5 IMAD.MOV R41, RZ, RZ, -R41 ;  /* 0x000000ffff29d224 */ /* 0x000fe200078e0a29 */
[----:B------:R-:W-:Y:S02]  /*16e0*/  ISETP.GT.U32.AND P1, PT, R6, R45, PT ;  /* 0x0000002d0600720c */ /* 0x000fe40003f24070 */
[----:B------:R-:W-:Y:S01]  /*16f0*/  ISETP.GE.AND P5, PT, R12, RZ, PT ;  /* 0x000000ff0c00720c */ /* 0x000fe20003fa6270 */
[----:B------:R-:W-:-:S04]  /*1700*/  IMAD.HI.U32 R10, R8, R49, RZ ;  /* 0x00000031080a7227 */ /* 0x000fc800078e00ff */
[--C-:B------:R-:W-:Y:S02]  /*1710*/  @!P3 IMAD.IADD R47, R47, 0x1, -R6.reuse ;  /* 0x000000012f2fb824 */ /* 0x100fe400078e0a06 */
[----:B------:R-:W-:Y:S02]  /*1720*/  @!P0 IMAD.IADD R43, R43, 0x1, -R6 ;  /* 0x000000012b2b8824 */ /* 0x000fe400078e0a06 */
[----:B------:R-:W-:Y:S01]  /*1730*/  IMAD.MOV R14, RZ, RZ, -R10 ;  /* 0x000000ffff0e7224 */ /* 0x000fe200078e0a0a */
[----:B------:R-:W-:Y:S01]  /*1740*/  ISETP.GT.U32.AND P3, PT, R6, R47, PT ;  /* 0x0000002f0600720c */ /* 0x000fe20003f64070 */
[----:B------:R-:W-:Y:S01]  /*1750*/  IMAD.HI.U32 R10, R8, R51, RZ ;  /* 0x00000033080a7227 */ /* 0x000fe200078e00ff */
[----:B------:R-:W-:-:S03]  /*1760*/  ISETP.GT.U32.AND P0, PT, R6, R43, PT ;  /* 0x0000002b0600720c */ /* 0x000fc60003f04070 */
[C---:B------:R-:W-:Y:S02]  /*1770*/  IMAD R49, R6.reuse, R14, R49 ;  /* 0x0000000e06317224 */ /* 0x040fe400078e0231 */
[----:B------:R-:W-:Y:S02]  /*1780*/  @!P1 IMAD.IADD R45, R45, 0x1, -R6 ;  /* 0x000000012d2d9824 */ /* 0x000fe400078e0a06 */
[----:B------:R-:W-:Y:S01]  /*1790*/  IMAD.MOV R10, RZ, RZ, -R10 ;  /* 0x000000ffff0a7224 */ /* 0x000fe200078e0a0a */
[----:B------:R-:W-:Y:S01]  /*17a0*/  ISETP.GT.U32.AND P1, PT, R6, R49, PT ;  /* 0x000000310600720c */ /* 0x000fe20003f24070 */
[----:B------:R-:W-:-:S04]  /*17b0*/  IMAD.HI.U32 R12, R8, R53, RZ ;  /* 0x00000035080c7227 */ /* 0x000fc800078e00ff */
[----:B------:R-:W-:Y:S01]  /*17c0*/  IMAD R51, R6, R10, R51 ;  /* 0x0000000a06337224 */ /* 0x000fe200078e0233 */
[----:B------:R-:W-:Y:S01]  /*17d0*/  LOP3.LUT R10, R0, 0x60, RZ, 0xfc, !PT ;  /* 0x00000060000a7812 */ /* 0x000fe200078efcff */
[----:B------:R-:W-:Y:S02]  /*17e0*/  IMAD.MOV R12, RZ, RZ, -R12 ;  /* 0x000000ffff0c7224 */ /* 0x000fe400078e0a0c */
[--C-:B------:R-:W-:Y:S01]  /*17f0*/  @!P3 IMAD.IADD R47, R47, 0x1, -R6.reuse ;  /* 0x000000012f2fb824 */ /* 0x100fe200078e0a06 */
[----:B------:R-:W-:Y:S01]  /*1800*/  ISETP.GT.U32.AND P3, PT, R6, R51, PT ;  /* 0x000000330600720c */ /* 0x000fe20003f64070 */
[--C-:B------:R-:W-:Y:S01]  /*1810*/  @!P0 IMAD.IADD R43, R43, 0x1, -R6.reuse ;  /* 0x000000012b2b8824 */ /* 0x100fe200078e0a06 */
[----:B------:R-:W-:Y:S01]  /*1820*/  ISETP.GE.AND P0, PT, R16, RZ, PT ;  /* 0x000000ff1000720c */ /* 0x000fe20003f06270 */
[----:B------:R-:W-:Y:S01]  /*1830*/  IMAD R53, R6, R12, R53 ;  /* 0x0000000c06357224 */ /* 0x000fe200078e0235 */
[----:B------:R-:W-:Y:S01]  /*1840*/  IABS R55, R10 ;  /* 0x0000000a00377213 */ /* 0x000fe20000000000 */
[----:B------:R-:W-:Y:S01]  /*1850*/  @!P2 IMAD.MOV R43, RZ, RZ, -R43 ;  /* 0x000000ffff2ba224 */ /* 0x000fe200078e0a2b */
[----:B------:R-:W-:Y:S01]  /*1860*/  ISETP.GE.AND P2, PT, R18, RZ, PT ;  /* 0x000000ff1200720c */ /* 0x000fe20003f46270 */
[--C-:B------:R-:W-:Y:S01]  /*1870*/  @!P1 IMAD.IADD R49, R49, 0x1, -R6.reuse ;  /* 0x0000000131319824 */ /* 0x100fe200078e0a06 */
[----:B------:R-:W-:Y:S01]  /*1880*/  LOP3.LUT R18, R0, 0x68, RZ, 0xfc, !PT ;  /* 0x0000006800127812 */ /* 0x000fe200078efcff */
[----:B------:R-:W-:Y:S01]  /*1890*/  @!P6 IMAD.MOV R47, RZ, RZ, -R47 ;  /* 0x000000ffff2fe224 */ /* 0x000fe200078e0a2f */
[C---:B------:R-:W-:Y:S01]  /*18a0*/  ISETP.GT.U32.AND P6, PT, R6.reuse, R53, PT ;  /* 0x000000350600720c */ /* 0x040fe20003fc4070 */
[----:B------:R-:W-:Y:S01]  /*18b0*/  @!P4 IMAD.MOV R45, RZ, RZ, -R45 ;  /* 0x000000ffff2dc224 */ /* 0x000fe200078e0a2d */
[----:B------:R-:W-:Y:S01]  /*18c0*/  ISETP.GT.U32.AND P1, PT, R6, R49, PT ;  /* 0x000000310600720c */ /* 0x000fe20003f24070 */
[----:B------:R-:W-:Y:S01]  /*18d0*/  @!P3 IMAD.IADD R51, R51, 0x1, -R6 ;  /* 0x000000013333b824 */ /* 0x000fe200078e0a06 */
[----:B------:R-:W-:-:S02]  /*18e0*/  LOP3.LUT R16, R0, 0x64, RZ, 0xfc, !PT ;  /* 0x0000006400107812 */ /* 0x000fc400078efcff */
[----:B------:R-:W-:Y:S02]  /*18f0*/  IABS R59, R18 ;  /* 0x00000012003b7213 */ /* 0x000fe40000000000 */
[----:B------:R-:W-:Y:S01]  /*1900*/  ISETP.GE.AND P4, PT, R10, RZ, PT ;  /* 0x000000ff0a00720c */ /* 0x000fe20003f86270 */
[----:B------:R-:W-:Y:S01]  /*1910*/  IMAD.HI.U32 R10, R8, R55, RZ ;  /* 0x00000037080a7227 */ /* 0x000fe200078e00ff */
[----:B------:R-:W-:Y:S02]  /*1920*/  IABS R57, R16 ;  /* 0x0000001000397213 */ /* 0x000fe40000000000 */
[----:B------:R-:W-:Y:S01]  /*1930*/  ISETP.GT.U32.AND P3, PT, R6, R51, PT ;  /* 0x000000330600720c */ /* 0x000fe20003f64070 */
[----:B------:R-:W-:-:S04]  /*1940*/  IMAD.HI.U32 R14, R8, R59, RZ ;  /* 0x0000003b080e7227 */ /* 0x000fc800078e00ff */
[----:B------:R-:W-:Y:S02]  /*1950*/  IMAD.MOV R10, RZ, RZ, -R10 ;  /* 0x000000ffff0a7224 */ /* 0x000fe400078e0a0a */
[----:B------:R-:W-:-:S04]  /*1960*/  IMAD.HI.U32 R12, R8, R57, RZ ;  /* 0x00000039080c7227 */ /* 0x000fc800078e00ff */
[----:B------:R-:W-:Y:S02]  /*1970*/  IMAD.MOV R14, RZ, RZ, -R14 ;  /* 0x000000ffff0e7224 */ /* 0x000fe400078e0a0e */
[--C-:B------:R-:W-:Y:S02]  /*1980*/  @!P6 IMAD.IADD R53, R53, 0x1, -R6.reuse ;  /* 0x000000013535e824 */ /* 0x100fe400078e0a06 */
[----:B------:R-:W-:Y:S01]  /*1990*/  @!P1 IMAD.IADD R49, R49, 0x1, -R6 ;  /* 0x0000000131319824 */ /* 0x000fe200078e0a06 */
[----:B------:R-:W-:Y:S01]  /*19a0*/  ISETP.GE.AND P1, PT, R16, RZ, PT ;  /* 0x000000ff1000720c */ /* 0x000fe20003f26270 */
[C---:B------:R-:W-:Y:S01]  /*19b0*/  IMAD R55, R6.reuse, R10, R55 ;  /* 0x0000000a06377224 */ /* 0x040fe200078e0237 */
[----:B------:R-:W-:Y:S01]  /*19c0*/  ISETP.GT.U32.AND P6, PT, R6, R53, PT ;  /* 0x000000350600720c */ /* 0x000fe20003fc4070 */
[----:B------:R-:W-:Y:S01]  /*19d0*/  IMAD.MOV R12, RZ, RZ, -R12 ;  /* 0x000000ffff0c7224 */ /* 0x000fe200078e0a0c */
[----:B------:R-:W-:Y:S01]  /*19e0*/  LOP3.LUT R16, R0, 0x70, RZ, 0xfc, !PT ;  /* 0x0000007000107812 */ /* 0x000fe200078efcff */
[----:B------:R-:W-:Y:S01]  /*19f0*/  IMAD R59, R6, R14, R59 ;  /* 0x0000000e063b7224 */ /* 0x000fe200078e023b */
[----:B------:R-:W-:Y:S01]  /*1a00*/  LOP3.LUT R14, R0, 0x6c, RZ, 0xfc, !PT ;  /* 0x0000006c000e7812 */ /* 0x000fe200078efcff */
[----:B------:R-:W-:Y:S01]  /*1a10*/  @!P5 IMAD.MOV R49, RZ, RZ, -R49 ;  /* 0x000000ffff31d224 */ /* 0x000fe200078e0a31 */
[C---:B------:R-:W-:Y:S01]  /*1a20*/  ISETP.GT.U32.AND P5, PT, R6.reuse, R55, PT ;  /* 0x000000370600720c */ /* 0x040fe20003fa4070 */
[----:B------:R-:W-:Y:S01]  /*1a30*/  IMAD R57, R6, R12, R57 ;  /* 0x0000000c06397224 */ /* 0x000fe200078e0239 */
[----:B------:R-:W-:Y:S01]  /*1a40*/  IABS R61, R14 ;  /* 0x0000000e003d7213 */ /* 0x000fe20000000000 */
[----:B------:R-:W-:Y:S01]  /*1a50*/  @!P3 IMAD.IADD R51, R51, 0x1, -R6 ;  /* 0x000000013333b824 */ /* 0x000fe200078e0a06 */
[----:B------:R-:W-:Y:S01]  /*1a60*/  LOP3.LUT R12, R0, 0x78, RZ, 0xfc, !PT ;  /* 0x00000078000c7812 */ /* 0x000fe200078efcff */
[----:B------:R-:W-:Y:S01]  /*1a70*/  IMAD.HI.U32 R10, R8, R65, RZ ;  /* 0x00000041080a7227 */ /* 0x000fe200078e00ff */
[----:B------:R-:W-:-:S02]  /*1a80*/  ISETP.GT.U32.AND P3, PT, R6, R57, PT ;  /* 0x000000390600720c */ /* 0x000fc40003f64070 */
[----:B------:R-:W-:Y:S01]  /*1a90*/  IABS R63, R16 ;  /* 0x00000010003f7213 */ /* 0x000fe20000000000 */
[----:B------:R-:W-:Y:S01]  /*1aa0*/  IMAD.HI.U32 R0, R8, R61, RZ ;  /* 0x0000003d08007227 */ /* 0x000fe200078e00ff */
[----:B------:R-:W-:-:S03]  /*1ab0*/  IABS R67, R12 ;  /* 0x0000000c00437213 */ /* 0x000fc60000000000 */
[----:B------:R-:W-:Y:S02]  /*1ac0*/  IMAD.MOV R0, RZ, RZ, -R0 ;  /* 0x000000ffff007224 */ /* 0x000fe400078e0a00 */
[--C-:B------:R-:W-:Y:S01]  /*1ad0*/  @!P6 IMAD.IADD R53, R53, 0x1, -R6.reuse ;  /* 0x000000013535e824 */ /* 0x100fe200078e0a06 */
[C---:B------:R-:W-:Y:S01]  /*1ae0*/  ISETP.GT.U32.AND P6, PT, R6.reuse, R59, PT ;  /* 0x0000003b0600720c */ /* 0x040fe20003fc4070 */
[--C-:B------:R-:W-:Y:S02]  /*1af0*/  @!P5 IMAD.IADD R55, R55, 0x1, -R6.reuse ;  /* 0x000000013737d824 */ /* 0x100fe400078e0a06 */
[C---:B------:R-:W-:Y:S02]  /*1b00*/  IMAD R61, R6.reuse, R0, R61 ;  /* 0x00000000063d7224 */ /* 0x040fe400078e023d */
[----:B------:R-:W-:Y:S01]  /*1b10*/  @!P3 IMAD.IADD R57, R57, 0x1, -R6 ;  /* 0x000000013939b824 */ /* 0x000fe200078e0a06 */
[----:B------:R-:W-:Y:S01]  /*1b20*/  ISETP.GT.U32.AND P5, PT, R6, R55, PT ;  /* 0x000000370600720c */ /* 0x000fe20003fa4070 */
[----:B------:R-:W-:Y:S01]  /*1b30*/  IMAD.HI.U32 R0, R8, R63, RZ ;  /* 0x0000003f08007227 */ /* 0x000fe200078e00ff */
[----:B------:R-:W-:-:S03]  /*1b40*/  ISETP.GT.U32.AND P3, PT, R6, R61, PT ;  /* 0x0000003d0600720c */ /* 0x000fc60003f64070 */
[----:B------:R-:W-:Y:S02]  /*1b50*/  IMAD.MOV R0, RZ, RZ, -R0 ;  /* 0x000000ffff007224 */ /* 0x000fe400078e0a00 */
[----:B------:R-:W-:Y:S02]  /*1b60*/  @!P6 IMAD.IADD R59, R59, 0x1, -R6 ;  /* 0x000000013b3be824 */ /* 0x000fe400078e0a06 */
[----:B------:R-:W-:Y:S01]  /*1b70*/  @!P0 IMAD.MOV R51, RZ, RZ, -R51 ;  /* 0x000000ffff338224 */ /* 0x000fe200078e0a33 */
[C---:B------:R-:W-:Y:S01]  /*1b80*/  ISETP.GT.U32.AND P0, PT, R6.reuse, R57, PT ;  /* 0x000000390600720c */ /* 0x040fe20003f04070 */
[C---:B------:R-:W-:Y:S01]  /*1b90*/  IMAD R63, R6.reuse, R0, R63 ;  /* 0x00000000063f7224 */ /* 0x040fe200078e023f */
[----:B------:R-:W-:Y:S01]  /*1ba0*/  ISETP.GT.U32.AND P6, PT, R6, R59, PT ;  /* 0x0000003b0600720c */ /* 0x000fe20003fc4070 */
[----:B------:R-:W-:-:S04]  /*1bb0*/  IMAD.HI.U32 R8, R8, R67, RZ ;  /* 0x0000004308087227 */ /* 0x000fc800078e00ff */
[--C-:B------:R-:W-:Y:S01]  /*1bc0*/  @!P5 IMAD.IADD R55, R55, 0x1, -R6.reuse ;  /* 0x000000013737d824 */ /* 0x100fe200078e0a06 */
[C---:B------:R-:W-:Y:S01]  /*1bd0*/  ISETP.GT.U32.AND P5, PT, R6.reuse, R63, PT ;  /* 0x0000003f0600720c */ /* 0x040fe20003fa4070 */
[----:B------:R-:W-:Y:S02]  /*1be0*/  @!P3 IMAD.IADD R61, R61, 0x1, -R6 ;  /* 0x000000013d3db824 */ /* 0x000fe400078e0a06 */
[----:B------:R-:W-:Y:S02]  /*1bf0*/  IMAD.MOV R10, RZ, RZ, -R10 ;  /* 0x000000ffff0a7224 */ /* 0x000fe400078e0a0a */
[----:B------:R-:W-:Y:S01]  /*1c00*/  IMAD.MOV R8, RZ, RZ, -R8 ;  /* 0x000000ffff087224 */ /* 0x000fe200078e0a08 */
[C---:B------:R-:W-:Y:S01]  /*1c10*/  ISETP.GT.U32.AND P3, PT, R6.reuse, R61, PT ;  /* 0x0000003d0600720c */ /* 0x040fe20003f64070 */
[C---:B------:R-:W-:Y:S02]  /*1c20*/  IMAD R65, R6.reuse, R10, R65 ;  /* 0x0000000a06417224 */ /* 0x040fe400078e0241 */
[----:B------:R-:W-:-:S02]  /*1c30*/  IMAD R67, R6, R8, R67 ;  /* 0x0000000806437224 */ /* 0x000fc400078e0243 */
[--C-:B------:R-:W-:Y:S01]  /*1c40*/  @!P0 IMAD.IADD R57, R57, 0x1, -R6.reuse ;  /* 0x0000000139398824 */ /* 0x100fe200078e0a06 */
[C---:B------:R-:W-:Y:S01]  /*1c50*/  ISETP.GT.U32.AND P0, PT, R6.reuse, R65, PT ;  /* 0x000000410600720c */ /* 0x040fe20003f04070 */
[--C-:B------:R-:W-:Y:S01]  /*1c60*/  @!P6 IMAD.IADD R59, R59, 0x1, -R6.reuse ;  /* 0x000000013b3be824 */ /* 0x100fe200078e0a06 */
[----:B------:R-:W-:Y:S01]  /*1c70*/  ISETP.GT.U32.AND P6, PT, R6, R67, PT ;  /* 0x000000430600720c */ /* 0x000fe20003fc4070 */
[--C-:B------:R-:W-:Y:S02]  /*1c80*/  @!P5 IMAD.IADD R63, R63, 0x1, -R6.reuse ;  /* 0x000000013f3fd824 */ /* 0x100fe400078e0a06 */
[----:B------:R-:W-:Y:S01]  /*1c90*/  @!P2 IMAD.MOV R53, RZ, RZ, -R53 ;  /* 0x000000ffff35a224 */ /* 0x000fe200078e0a35 */
[----:B------:R-:W-:Y:S01]  /*1ca0*/  ISETP.GE.AND P2, PT, R18, RZ, PT ;  /* 0x000000ff1200720c */ /* 0x000fe20003f46270 */
[----:B------:R-:W-:Y:S01]  /*1cb0*/  @!P4 IMAD.MOV R55, RZ, RZ, -R55 ;  /* 0x000000ffff37c224 */ /* 0x000fe200078e0a37 */
[----:B------:R-:W-:Y:S01]  /*1cc0*/  ISETP.GT.U32.AND P4, PT, R6, R63, PT ;  /* 0x0000003f0600720c */ /* 0x000fe20003f84070 */
[----:B------:R-:W-:Y:S01]  /*1cd0*/  @!P3 IMAD.IADD R61, R61, 0x1, -R6 ;  /* 0x000000013d3db824 */ /* 0x000fe200078e0a06 */
[----:B------:R-:W-:Y:S01]  /*1ce0*/  ISETP.GE.AND P3, PT, R14, RZ, PT ;  /* 0x000000ff0e00720c */ /* 0x000fe20003f66270 */
[----:B------:R-:W-:-:S02]  /*1cf0*/  IMAD.MOV.U32 R0, RZ, RZ, c[0x0][0x180] ;  /* 0x00006000ff007624 */ /* 0x000fc400078e00ff */
[--C-:B------:R-:W-:Y:S01]  /*1d00*/  @!P0 IMAD.IADD R65, R65, 0x1, -R6.reuse ;  /* 0x0000000141418824 */ /* 0x100fe200078e0a06 */
[----:B------:R-:W-:Y:S01]  /*1d10*/  ISETP.GE.AND P0, PT, R16, RZ, PT ;  /* 0x000000ff1000720c */ /* 0x000fe20003f06270 */
[--C-:B------:R-:W-:Y:S01]  /*1d20*/  @!P6 IMAD.IADD R67, R67, 0x1, -R6.reuse ;  /* 0x000000014343e824 */ /* 0x100fe200078e0a06 */
[----:B------:R-:W-:Y:S01]  /*1d30*/  IADD3 R8, R0, -0x2f, RZ ;  /* 0xffffffd100087810 */ /* 0x000fe20007ffe0ff */
[----:B------:R-:W-:Y:S01]  /*1d40*/  @!P1 IMAD.MOV R57, RZ, RZ, -R57 ;  /* 0x000000ffff399224 */ /* 0x000fe200078e0a39 */
[C---:B------:R-:W-:Y:S01]  /*1d50*/  ISETP.GT.U32.AND P1, PT, R6.reuse, R65, PT ;  /* 0x000000410600720c */ /* 0x040fe20003f24070 */
[----:B------:R-:W-:Y:S01]  /*1d60*/  @!P2 IMAD.MOV R59, RZ, RZ, -R59 ;  /* 0x000000ffff3ba224 */ /* 0x000fe200078e0a3b */
[----:B------:R-:W-:Y:S01]  /*1d70*/  ISETP.GT.U32.AND P2, PT, R6, R67, PT ;  /* 0x000000430600720c */ /* 0x000fe20003f44070 */
[----:B------:R-:W-:Y:S01]  /*1d80*/  @!P4 IMAD.IADD R63, R63, 0x1, -R6 ;  /* 0x000000013f3fc824 */ /* 0x000fe200078e0a06 */
[----:B------:R-:W-:Y:S01]  /*1d90*/  ISETP.GE.AND P4, PT, R20, RZ, PT ;  /* 0x000000ff1400720c */ /* 0x000fe20003f86270 */
[----:B------:R-:W-:Y:S01]  /*1da0*/  @!P3 IMAD.MOV R61, RZ, RZ, -R61 ;  /* 0x000000ffff3db224 */ /* 0x000fe200078e0a3d */
[----:B------:R-:W-:-:S02]  /*1db0*/  ISETP.GE.AND P3, PT, R12, RZ, PT ;  /* 0x000000ff0c00720c */ /* 0x000fc40003f66270 */
[----:B------:R-:W-:Y:S01]  /*1dc0*/  ISETP.GE.U32.AND P5, PT, R8, 0x7fffffb2, PT ;  /* 0x7fffffb20800780c */ /* 0x000fe20003fa6070 */
[----:B------:R-:W-:Y:S01]  /*1dd0*/  @!P0 IMAD.MOV R63, RZ, RZ, -R63 ;  /* 0x000000ffff3f8224 */ /* 0x000fe200078e0a3f */
[C---:B------:R-:W-:Y:S02]  /*1de0*/  IADD3 R8, R0.reuse, -0x30, RZ ;  /* 0xffffffd000087810 */ /* 0x040fe40007ffe0ff */
[----:B------:R-:W-:Y:S01]  /*1df0*/  IADD3 R10, R0, -0x2e, RZ ;  /* 0xffffffd2000a7810 */ /* 0x000fe20007ffe0ff */
[--C-:B------:R-:W-:Y:S01]  /*1e00*/  @!P1 IMAD.IADD R65, R65, 0x1, -R6.reuse ;  /* 0x0000000141419824 */ /* 0x100fe200078e0a06 */
[----:B------:R-:W-:Y:S01]  /*1e10*/  ISETP.GE.U32.AND P6, PT, R8, 0x7fffffb1, PT ;  /* 0x7fffffb10800780c */ /* 0x000fe20003fc6070 */
[----:B------:R-:W-:Y:S01]  /*1e20*/  @!P2 IMAD.IADD R67, R67, 0x1, -R6 ;  /* 0x000000014343a824 */ /* 0x000fe200078e0a06 */
[C---:B------:R-:W-:Y:S01]  /*1e30*/  IADD3 R8, R0.reuse, -0x2d, RZ ;  /* 0xffffffd300087810 */ /* 0x040fe20007ffe0ff */
[----:B------:R-:W-:Y:S01]  /*1e40*/  @!P4 IMAD.MOV R65, RZ, RZ, -R65 ;  /* 0x000000ffff41c224 */ /* 0x000fe200078e0a41 */
[----:B------:R-:W-:Y:S01]  /*1e50*/  IADD3 R6, R0, -0x2c, RZ ;  /* 0xffffffd400067810 */ /* 0x000fe20007ffe0ff */
[----:B------:R-:W-:Y:S01]  /*1e60*/  @!P3 IMAD.MOV R67, RZ, RZ, -R67 ;  /* 0x000000ffff43b224 */ /* 0x000fe200078e0a43 */
[----:B------:R-:W-:-:S02]  /*1e70*/  ISETP.GE.U32.AND P0, PT, R8, 0x7fffffb4, PT ;  /* 0x7fffffb40800780c */ /* 0x000fc40003f06070 */
[----:B------:R-:W-:Y:S02]  /*1e80*/  IADD3 R8, R0, -0x2b, RZ ;  /* 0xffffffd500087810 */ /* 0x000fe40007ffe0ff */
[----:B------:R-:W-:Y:S02]  /*1e90*/  ISETP.NE.AND P4, PT, RZ, c[0x0][0x17c], PT ;  /* 0x00005f00ff007a0c */ /* 0x000fe40003f85270 */
[----:B------:R-:W-:Y:S02]  /*1ea0*/  ISETP.GE.U32.AND P3, PT, R6, 0x7fffffb5, PT ;  /* 0x7fffffb50600780c */ /* 0x000fe40003f66070 */
[----:B------:R-:W-:Y:S02]  /*1eb0*/  ISETP.GE.U32.AND P1, PT, R10, 0x7fffffb3, PT ;  /* 0x7fffffb30a00780c */ /* 0x000fe40003f26070 */
[----:B------:R-:W-:Y:S02]  /*1ec0*/  IADD3 R6, R0, -0x29, RZ ;  /* 0xffffffd700067810 */ /* 0x000fe40007ffe0ff */
[----:B------:R-:W-:-:S02]  /*1ed0*/  ISETP.GE.U32.AND P2, PT, R8, 0x7fffffb6, PT ;  /* 0x7fffffb60800780c */ /* 0x000fc40003f46070 */
[C---:B------:R-:W-:Y:S02]  /*1ee0*/  SEL R10, R200.reuse, R11, !P4 ;  /* 0x0000000bc80a7207 */ /* 0x040fe40006000000 */
[C---:B------:R-:W-:Y:S02]  /*1ef0*/  SEL R8, R200.reuse, R7, !P4 ;  /* 0x00000007c8087207 */ /* 0x040fe40006000000 */
[----:B------:R-:W-:Y:S01]  /*1f00*/  SEL R9, R200, R9, !P4 ;  /* 0x00000009c8097207 */ /* 0x000fe20006000000 */
[----:B------:R-:W-:Y:S01]  /*1f10*/  IMAD R10, R10, c[0x0][0x190], RZ ;  /* 0x000064000a0a7a24 */ /* 0x000fe200078e02ff */
[----:B------:R-:W-:Y:S01]  /*1f20*/  SEL R11, R200, R13, !P4 ;  /* 0x0000000dc80b7207 */ /* 0x000fe20006000000 */
[----:B------:R-:W-:Y:S01]  /*1f30*/  IMAD R8, R8, c[0x0][0x190], RZ ;  /* 0x0000640008087a24 */ /* 0x000fe200078e02ff */
[C---:B------:R-:W-:Y:S01]  /*1f40*/  SEL R16, R200.reuse, R15, !P4 ;  /* 0x0000000fc8107207 */ /* 0x040fe20006000000 */
[----:B------:R-:W-:Y:S01]  /*1f50*/  IMAD R9, R9, c[0x0][0x190], RZ ;  /* 0x0000640009097a24 */ /* 0x000fe200078e02ff */
[C---:B------:R-:W-:Y:S01]  /*1f60*/  SEL R252, R200.reuse, R17, !P4 ;  /* 0x00000011c8fc7207 */ /* 0x040fe20006000000 */
[----:B------:R-:W-:Y:S01]  /*1f70*/  IMAD R11, R11, c[0x0][0x190], RZ ;  /* 0x000064000b0b7a24 */ /* 0x000fe200078e02ff */
[----:B------:R-:W-:Y:S01]  /*1f80*/  SEL R250, R200, R19, !P4 ;  /* 0x00000013c8fa7207 */ /* 0x000fe20006000000 */
[----:B------:R-:W-:Y:S01]  /*1f90*/  IMAD R16, R16, c[0x0][0x190], RZ ;  /* 0x0000640010107a24 */ /* 0x000fe200078e02ff */
[----:B------:R-:W-:Y:S01]  /*1fa0*/  SEL R248, R200, R21, !P4 ;  /* 0x00000015c8f87207 */ /* 0x000fe20006000000 */
[----:B------:R-:W-:Y:S01]  /*1fb0*/  IMAD R252, R252, c[0x0][0x190], RZ ;  /* 0x00006400fcfc7a24 */ /* 0x000fe200078e02ff */
[----:B------:R-:W-:Y:S01]  /*1fc0*/  SEL R246, R200, R23, !P4 ;  /* 0x00000017c8f67207 */ /* 0x000fe20006000000 */
[----:B------:R-:W-:Y:S01]  /*1fd0*/  IMAD R250, R250, c[0x0][0x190], RZ ;  /* 0x00006400fafa7a24 */ /* 0x000fe200078e02ff */
[----:B------:R-:W-:Y:S01]  /*1fe0*/  SEL R244, R200, R25, !P4 ;  /* 0x00000019c8f47207 */ /* 0x000fe20006000000 */
[----:B------:R-:W-:Y:S01]  /*1ff0*/  IMAD R248, R248, c[0x0][0x190], RZ ;  /* 0x00006400f8f87a24 */ /* 0x000fe200078e02ff */
[C---:B------:R-:W-:Y:S01]  /*2000*/  SEL R242, R200.reuse, R27, !P4 ;  /* 0x0000001bc8f27207 */ /* 0x040fe20006000000 */
[C---:B------:R-:W-:Y:S01]  /*2010*/  IMAD R27, R139.reuse, 0x2c, RZ ;  /* 0x0000002c8b1b7824 */ /* 0x040fe200078e02ff */
[C---:B------:R-:W-:Y:S01]  /*2020*/  SEL R240, R200.reuse, R29, !P4 ;  /* 0x0000001dc8f07207 */ /* 0x040fe20006000000 */
[C---:B------:R-:W-:Y:S01]  /*2030*/  IMAD R29, R139.reuse, 0x34, RZ ;  /* 0x000000348b1d7824 */ /* 0x040fe200078e02ff */
[C---:B------:R-:W-:Y:S01]  /*2040*/  SEL R238, R200.reuse, R31, !P4 ;  /* 0x0000001fc8ee7207 */ /* 0x040fe20006000000 */
[C---:B------:R-:W-:Y:S01]  /*2050*/  IMAD R31, R139.reuse, 0x38, RZ ;  /* 0x000000388b1f7824 */ /* 0x040fe200078e02ff */
[C---:B------:R-:W-:Y:S01]  /*2060*/  SEL R236, R200.reuse, R33, !P4 ;  /* 0x00000021c8ec7207 */ /* 0x040fe20006000000 */
[C---:B------:R-:W-:Y:S01]  /*2070*/  IMAD R33, R139.reuse, 0x3c, RZ ;  /* 0x0000003c8b217824 */ /* 0x040fe200078e02ff */
        /* <DEDUP_REMOVED lines=31> */
[----:B------:R-:W-:Y:S01]  /*2270*/  IMAD R65, R139, 0x78, RZ ;  /* 0x000000788b417824 */ /* 0x000fe200078e02ff */
[----:B------:R-:W-:Y:S01]  /*2280*/  SEL R202, R200, R67, !P4 ;  /* 0x00000043c8ca7207 */ /* 0x000fe20006000000 */
[----:B------:R-:W-:Y:S01]  /*2290*/  IMAD R238, R238, c[0x0][0x190], RZ ;  /* 0x00006400eeee7a24 */ /* 0x000fe200078e02ff */
[----:B------:R-:W-:Y:S01]  /*22a0*/  SEL R200, R200, R69, !P4 ;  /* 0x00000045c8c87207 */ /* 0x000fe20006000000 */
[----:B------:R-:W-:Y:S01]  /*22b0*/  IMAD R234, R234, c[0x0][0x190], RZ ;  /* 0x00006400eaea7a24 */ /* 0x000fe200078e02ff */
[----:B------:R-:W-:Y:S01]  /*22c0*/  ISETP.GE.U32.AND P4, PT, R6, 0x7fffffb8, PT ;  /* 0x7fffffb80600780c */ /* 0x000fe20003f86070 */
[----:B------:R-:W-:Y:S01]  /*22d0*/  IMAD R230, R230, c[0x0][0x190], RZ ;  /* 0x00006400e6e67a24 */ /* 0x000fe200078e02ff */
[----:B------:R-:W-:Y:S01]  /*22e0*/  IADD3 R6, R0, -0x27, RZ ;  /* 0xffffffd900067810 */ /* 0x000fe20007ffe0ff */
[----:B------:R-:W-:Y:S01]  /*22f0*/  IMAD R226, R226, c[0x0][0x190], RZ ;  /* 0x00006400e2e27a24 */ /* 0x000fe200078e02ff */
[----:B------:R-:W-:Y:S01]  /*2300*/  IADD3 R7, R0, -0x2a, RZ ;  /* 0xffffffd600077810 */ /* 0x000fe20007ffe0ff */
[----:B------:R-:W-:Y:S01]  /*2310*/  IMAD R222, R222, c[0x0][0x190], RZ ;  /* 0x00006400dede7a24 */ /* 0x000fe200078e02ff */
[----:B------:R-:W-:Y:S01]  /*2320*/  SEL R79, RZ, 0x1, P6 ;  /* 0x00000001ff4f7807 */ /* 0x000fe20003000000 */
[----:B------:R-:W-:Y:S01]  /*2330*/  IMAD R218, R218, c[0x0][0x190], RZ ;  /* 0x00006400dada7a24 */ /* 0x000fe200078e02ff */
[----:B------:R-:W-:Y:S01]  /*2340*/  SEL R80, RZ, 0x1fffe, P5 ;  /* 0x0001fffeff507807 */ /* 0x000fe20002800000 */
[----:B------:R-:W-:Y:S01]  /*2350*/  IMAD R214, R214, c[0x0][0x190], RZ ;  /* 0x00006400d6d67a24 */ /* 0x000fe200078e02ff */
[----:B------:R-:W-:Y:S01]  /*2360*/  ISETP.GE.U32.AND P6, PT, R6, 0x7fffffba, PT ;  /* 0x7fffffba0600780c */ /* 0x000fe20003fc6070 */
[----:B------:R-:W-:Y:S01]  /*2370*/  IMAD R210, R210, c[0x0][0x190], RZ ;  /* 0x00006400d2d27a24 */ /* 0x000fe200078e02ff */
[----:B------:R-:W-:Y:S01]  /*2380*/  ISETP.GE.U32.AND P5, PT, R7, 0x7fffffb7, PT ;  /* 0x7fffffb70700780c */ /* 0x000fe20003fa6070 */
[----:B------:R-:W-:Y:S01]  /*2390*/  IMAD.IADD R79, R79, 0x1, R80 ;  /* 0x000000014f4f7824 */ /* 0x000fe200078e0250 */
        /* <DEDUP_REMOVED lines=11> */
[----:B------:R-:W-:Y:S01]  /*2450*/  IMAD R232, R232, c[0x0][0x190], RZ ;  /* 0x00006400e8e87a24 */ /* 0x000fe200078e02ff */
[----:B------:R-:W-:Y:S01]  /*2460*/  IADD3 R6, R0, -0x23, RZ ;  /* 0xffffffdd00067810 */ /* 0x000fe20007ffe0ff */
[----:B------:R-:W-:Y:S01]  /*2470*/  IMAD R228, R228, c[0x0][0x190], RZ ;  /* 0x00006400e4e47a24 */ /* 0x000fe200078e02ff */
[----:B------:R-:W-:Y:S01]  /*2480*/  IADD3 R7, R0, -0x26, RZ ;  /* 0xffffffda00077810 */ /* 0x000fe20007ffe0ff */
[----:B------:R-:W-:Y:S01]  /*2490*/  IMAD R224, R224, c[0x0][0x190], RZ ;  /* 0x00006400e0e07a24 */ /* 0x000fe200078e02ff */
[----:B------:R-:W-:Y:S01]  /*24a0*/  IABS R23, c[0x0][0x178] ;  /* 0x00005e0000177a13 */ /* 0x000fe20000000000 */
        /* <DEDUP_REMOVED lines=10> */
[----:B------:R-:W2:Y:S01]  /*2550*/  I2F.RP R6, R23 ;  /* 0x0000001700067306 */ /* 0x000ea20000209400 */
[----:B------:R-:W-:Y:S01]  /*2560*/  SEL R72, RZ, 0x7fff8, P4 ;  /* 0x0007fff8ff487807 */ /* 0x000fe20002000000 */
[----:B------:R-:W-:Y:S01]  /*2570*/  IMAD R204, R204, c[0x0][0x190], RZ ;  /* 0x00006400cccc7a24 */ /* 0x000fe200078e02ff */
[----:B------:R-:W-:Y:S01]  /*2580*/  ISETP.GE.U32.AND P4, PT, R7, 0x7fffffbd, PT ;  /* 0x7fffffbd0700780c */ /* 0x000fe20003f86070 */
[----:B------:R-:W-:Y:S01]  /*2590*/  IMAD R200, R200, c[0x0][0x190], RZ ;  /* 0x00006400c8c87a24 */ /* 0x000fe200078e02ff */
[----:B------:R-:W-:-:S02]  /*25a0*/  IADD3 R7, R0, -0x21, RZ ;  /* 0xffffffdf00077810 */ /* 0x000fc40007ffe0ff */
[----:B------:R-:W-:Y:S02]  /*25b0*/  SEL R69, RZ, 0x4, P5 ;  /* 0x00000004ff457807 */ /* 0x000fe40002800000 */
[----:B------:R-:W-:Y:S02]  /*25c0*/  ISETP.GE.U32.AND P5, PT, R7, 0x7fffffc0, PT ;  /* 0x7fffffc00700780c */ /* 0x000fe40003fa6070 */
[C---:B------:R-:W-:Y:S02]  /*25d0*/  IADD3 R7, R0.reuse, -0x17, RZ ;  /* 0xffffffe900077810 */ /* 0x040fe40007ffe0ff */
[----:B------:R-:W-:Y:S02]  /*25e0*/  SEL R76, RZ, 0x1, P0 ;  /* 0x00000001ff4c7807 */ /* 0x000fe40000000000 */
[----:B------:R-:W-:Y:S01]  /*25f0*/  IADD3 R12, R0, -0x22, RZ ;  /* 0xffffffde000c7810 */ /* 0x000fe20007ffe0ff */
[----:B--2---:R-:W2:Y:S01]  /*2600*/  MUFU.RCP R6, R6 ;  /* 0x0000000600067308 */ /* 0x004ea20000001000 */
[----:B------:R-:W-:-:S02]  /*2610*/  ISETP.GE.U32.AND P0, PT, R7, 0x7fffffca, PT ;  /* 0x7fffffca0700780c */ /* 0x000fc40003f06070 */
[----:B------:R-:W-:Y:S02]  /*2620*/  IADD3 R7, R0, -0x15, RZ ;  /* 0xffffffeb00077810 */ /* 0x000fe40007ffe0ff */
[----:B------:R-:W-:Y:S02]  /*2630*/  SEL R73, RZ, 0x1fffe, P6 ;  /* 0x0001fffeff497807 */ /* 0x000fe40003000000 */
[----:B------:R-:W-:Y:S02]  /*2640*/  ISETP.GE.U32.AND P6, PT, R12, 0x7fffffbf, PT ;  /* 0x7fffffbf0c00780c */ /* 0x000fe40003fc6070 */
[----:B------:R-:W-:Y:S01]  /*2650*/  SEL R68, RZ, 0x4, P2 ;  /* 0x00000004ff447807 */ /* 0x000fe20001000000 */
[----:B------:R-:W-:Y:S01]  /*2660*/  IMAD.IADD R73, R76, 0x1, R73 ;  /* 0x000000014c497824 */ /* 0x000fe200078e0249 */
[----:B------:R-:W-:Y:S02]  /*2670*/  IADD3 R12, R0, -0x18, RZ ;  /* 0xffffffe8000c7810 */ /* 0x000fe40007ffe0ff */
[----:B------:R-:W-:-:S02]  /*2680*/  ISETP.GE.U32.AND P2, PT, R7, 0x7fffffcc, PT ;  /* 0x7fffffcc0700780c */ /* 0x000fc40003f46070 */
[----:B------:R-:W-:Y:S02]  /*2690*/  IADD3 R7, R0, -0x16, RZ ;  /* 0xffffffea00077810 */ /* 0x000fe40007ffe0ff */
[----:B------:R-:W-:Y:S02]  /*26a0*/  SEL R17, RZ, 0x7fff8, P1 ;  /* 0x0007fff8ff117807 */ /* 0x000fe40000800000 */
[----:B------:R-:W-:Y:S02]  /*26b0*/  ISETP.GE.U32.AND P1, PT, R12, 0x7fffffc9, PT ;  /* 0x7fffffc90c00780c */ /* 0x000fe40003f26070 */
[----:B------:R-:W-:Y:S02]  /*26c0*/  SEL R77, RZ, 0x1fffe, P3 ;  /* 0x0001fffeff4d7807 */ /* 0x000fe40001800000 */
[----:B------:R-:W-:Y:S02]  /*26d0*/  IADD3 R12, R0, -0x13, RZ ;  /* 0xffffffed000c7810 */ /* 0x000fe40007ffe0ff */
        /* <DEDUP_REMOVED lines=10> */
[----:B--2---:R-:W-:Y:S02]  /*2780*/  IADD3 R6, R6, 0xffffffe, RZ ;  /* 0x0ffffffe06067810 */ /* 0x004fe40007ffe0ff */
[----:B------:R-:W-:Y:S02]  /*2790*/  ISETP.GE.U32.AND P6, PT, R12, 0x7fffffd0, PT ;  /* 0x7fffffd00c00780c */ /* 0x000fe40003fc6070 */
[----:B------:R-:W-:Y:S02]  /*27a0*/  IADD3 R12, R0, -0x1b, RZ ;  /* 0xffffffe5000c7810 */ /* 0x000fe40007ffe0ff */
[----:B------:R-:W-:-:S02]  /*27b0*/  SEL R21, RZ, 0x1fffe, P0 ;  /* 0x0001fffeff157807 */ /* 0x000fc40000000000 */
[----:B------:R-:W-:Y:S02]  /*27c0*/  ISETP.GE.U32.AND P0, PT, R7, 0x7fffffcf, PT ;  /* 0x7fffffcf0700780c */ /* 0x000fe40003f06070 */
[----:B------:R-:W2:Y:S01]  /*27d0*/  F2I.FTZ.U32.TRUNC.NTZ R7, R6 ;  /* 0x0000000600077305 */ /* 0x000ea2000021f000 */
[----:B------:R-:W-:Y:S02]  /*27e0*/  SEL R18, RZ, 0x1, P1 ;  /* 0x00000001ff127807 */ /* 0x000fe40000800000 */
[----:B------:R-:W-:Y:S02]  /*27f0*/  ISETP.GE.U32.AND P1, PT, R12, 0x7fffffc6, PT ;  /* 0x7fffffc60c00780c */ /* 0x000fe40003f26070 */
[----:B------:R-:W-:Y:S01]  /*2800*/  IADD3 R12, R0, -0x1c, RZ ;  /* 0xffffffe4000c7810 */ /* 0x000fe20007ffe0ff */
[----:B------:R-:W-:Y:S01]  /*2810*/  IMAD.IADD R18, R18, 0x1, R21 ;  /* 0x0000000112127824 */ /* 0x000fe200078e0215 */
[----:B------:R-:W-:Y:S02]  /*2820*/  IADD3 R13, R0, -0x19, RZ ;  /* 0xffffffe7000d7810 */ /* 0x000fe40007ffe0ff */
[----:B------:R-:W-:-:S02]  /*2830*/  SEL R19, RZ, 0x7fff8, P2 ;  /* 0x0007fff8ff137807 */ /* 0x000fc40001000000 */
[----:B------:R-:W-:Y:S02]  /*2840*/  ISETP.GE.U32.AND P2, PT, R12, 0x7fffffc5, PT ;  /* 0x7fffffc50c00780c */ /* 0x000fe40003f46070 */
[----:B------:R-:W-:Y:S02]  /*2850*/  SEL R14, RZ, 0x4, P3 ;  /* 0x00000004ff0e7807 */ /* 0x000fe40001800000 */
[C---:B------:R-:W-:Y:S01]  /*2860*/  IADD3 R12, R0.reuse, -0x1a, RZ ;  /* 0xffffffe6000c7810 */ /* 0x040fe20007ffe0ff */
[----:B--2---:R-:W-:Y:S01]  /*2870*/  IMAD.MOV R6, RZ, RZ, -R7 ;  /* 0x000000ffff067224 */ /* 0x004fe200078e0a07 */
[----:B------:R-:W-:Y:S02]  /*2880*/  ISETP.GE.U32.AND P3, PT, R13, 0x7fffffc8, PT ;  /* 0x7fffffc80d00780c */ /* 0x000fe40003f66070 */
[----:B------:R-:W-:Y:S02]  /*2890*/  IADD3 R13, R0, -0x3b, RZ ;  /* 0xffffffc5000d7810 */ /* 0x000fe40007ffe0ff */
[----:B------:R-:W-:-:S02]  /*28a0*/  SEL R15, RZ, 0x1fffe, P4 ;  /* 0x0001fffeff0f7807 */ /* 0x000fc40002000000 */
[----:B------:R-:W-:Y:S02]  /*28b0*/  ISETP.GE.U32.AND P4, PT, R12, 0x7fffffc7, PT ;  /* 0x7fffffc70c00780c */ /* 0x000fe40003f86070 */
[----:B------:R-:W-:Y:S02]  /*28c0*/  SEL R12, RZ, 0x1, P5 ;  /* 0x00000001ff0c7807 */ /* 0x000fe40002800000 */
[----:B------:R-:W-:Y:S02]  /*28d0*/  IADD3 R4, R0, -0x3c, RZ ;  /* 0xffffffc400047810 */ /* 0x000fe40007ffe0ff */
[----:B------:R-:W-:Y:S01]  /*28e0*/  ISETP.GE.U32.AND P5, PT, R13, 0x7fffffa6, PT ;  /* 0x7fffffa60d00780c */ /* 0x000fe20003fa6070 */
[----:B------:R-:W-:Y:S01]  /*28f0*/  IMAD.IADD R12, R12, 0x1, R15 ;  /* 0x000000010c0c7824 */ /* 0x000fe200078e020f */
[----:B------:R-:W-:Y:S02]  /*2900*/  IADD3 R13, R0, -0x39, RZ ;  /* 0xffffffc7000d7810 */ /* 0x000fe40007ffe0ff */
[----:B------:R-:W-:-:S02]  /*2910*/  SEL R5, RZ, 0x7fff8, P6 ;  /* 0x0007fff8ff057807 */ /* 0x000fc40003000000 */
[----:B------:R-:W-:Y:S02]  /*2920*/  ISETP.GE.U32.AND P6, PT, R4, 0x7fffffa5, PT ;  /* 0x7fffffa50400780c */ /* 0x000fe40003fc6070 */
[----:B------:R-:W-:Y:S02]  /*2930*/  SEL R4, RZ, 0x4, P0 ;  /* 0x00000004ff047807 */ /* 0x000fe40000000000 */
[----:B------:R-:W-:Y:S01]  /*2940*/  ISETP.GE.U32.AND P0, PT, R13, 0x7fffffa8, PT ;  /* 0x7fffffa80d00780c */ /* 0x000fe20003f06070 */
[----:B------:R-:W-:Y:S01]  /*2950*/  IMAD R13, R6, R23, RZ ;  /* 0x00000017060d7224 */ /* 0x000fe200078e02ff */
[----:B------:R-:W-:Y:S01]  /*2960*/  IADD3 R2, R0, -0x3a, RZ ;  /* 0xffffffc600027810 */ /* 0x000fe20007ffe0ff */
[----:B------:R-:W-:Y:S01]  /*2970*/  IMAD.MOV.U32 R6, RZ, RZ, RZ ;  /* 0x000000ffff067224 */ /* 0x000fe200078e00ff */
[----:B------:R-:W-:Y:S02]  /*2980*/  SEL R22, RZ, 0x1fffe, P1 ;  /* 0x0001fffeff167807 */ /* 0x000fe40000800000 */
[----:B------:R-:W-:Y:S01]  /*2990*/  ISETP.GE.U32.AND P1, PT, R2, 0x7fffffa7, PT ;  /* 0x7fffffa70200780c */ /* 0x000fe20003f26070 */
[----:B------:R-:W-:Y:S01]  /*29a0*/  IMAD.HI.U32 R6, R7, R13, R6 ;  /* 0x0000000d07067227 */ /* 0x000fe200078e0006 */
[----:B------:R-:W-:-:S02]  /*29b0*/  IABS R2, R26 ;  /* 0x0000001a00027213 */ /* 0x000fc40000000000 */
[----:B------:R-:W-:Y:S02]  /*29c0*/  SEL R88, RZ, 0x4, P1 ;  /* 0x00000004ff587807 */ /* 0x000fe40000800000 */
[----:B------:R-:W-:Y:S01]  /*29d0*/  IADD3 R13, R0, -0x3d, RZ ;  /* 0xffffffc3000d7810 */ /* 0x000fe20007ffe0ff */
[----:B------:R-:W-:Y:S01]  /*29e0*/  IMAD.HI.U32 R6, R6, R2, RZ ;  /* 0x0000000206067227 */ /* 0x000fe200078e00ff */
[----:B------:R-:W-:Y:S02]  /*29f0*/  SEL R20, RZ, 0x7fff8, P3 ;  /* 0x0007fff8ff147807 */ /* 0x000fe40001800000 */
[----:B------:R-:W-:Y:S01]  /*2a00*/  ISETP.GE.U32.AND P3, PT, R13, 0x7fffffa4, PT ;  /* 0x7fffffa40d00780c */ /* 0x000fe20003f66070 */
[----:B------:R-:W-:Y:S01]  /*2a10*/  IMAD.MOV R6, RZ, RZ, -R6 ;  /* 0x000000ffff067224 */ /* 0x000fe200078e0a06 */
[C---:B------:R-:W-:Y:S02]  /*2a20*/  IADD3 R3, R0.reuse, -0x3f, RZ ;  /* 0xffffffc100037810 */ /* 0x040fe40007ffe0ff */
[----:B------:R-:W-:Y:S01]  /*2a30*/  IADD3 R13, R0, -0x37, RZ ;  /* 0xffffffc9000d7810 */ /* 0x000fe20007ffe0ff */
[----:B------:R-:W-:Y:S01]  /*2a40*/  IMAD R2, R23, R6, R2 ;  /* 0x0000000617027224 */ /* 0x000fe200078e0202 */
[----:B------:R-:W-:-:S02]  /*2a50*/  SEL R7, RZ, 0x1, P2 ;  /* 0x00000001ff077807 */ /* 0x000fc40001000000 */
[----:B------:R-:W-:Y:S02]  /*2a60*/  SEL R94, RZ, 0x1fffe, P5 ;  /* 0x0001fffeff5e7807 */ /* 0x000fe40002800000 */
[----:B------:R-:W-:Y:S01]  /*2a70*/  ISETP.GT.U32.AND P1, PT, R23, R2, PT ;  /* 0x000000021700720c */ /* 0x000fe20003f24070 */
[----:B------:R-:W-:Y:S01]  /*2a80*/  IMAD.IADD R7, R7, 0x1, R22 ;  /* 0x0000000107077824 */ /* 0x000fe200078e0216 */
[----:B------:R-:W-:Y:S02]  /*2a90*/  ISETP.GE.U32.AND P2, PT, R3, 0x7fffffa2, PT ;  /* 0x7fffffa20300780c */ /* 0x000fe40003f46070 */
[----:B------:R-:W-:Y:S02]  /*2aa0*/  ISETP.GE.U32.AND P5, PT, R13, 0x7fffffaa, PT ;  /* 0x7fffffaa0d00780c */ /* 0x000fe40003fa6070 */
[C---:B------:R-:W-:Y:S02]  /*2ab0*/  IADD3 R24, R0.reuse, -0x3e, RZ ;  /* 0xffffffc200187810 */ /* 0x040fe40007ffe0ff */
[----:B------:R-:W-:-:S02]  /*2ac0*/  IADD3 R6, R0, -0x35, RZ ;  /* 0xffffffcb00067810 */ /* 0x000fc40007ffe0ff */
[----:B------:R-:W-:Y:S02]  /*2ad0*/  IADD3 R13, R0, -0x36, RZ ;  /* 0xffffffca000d7810 */ /* 0x000fe40007ffe0ff */
[----:B------:R-:W-:Y:S01]  /*2ae0*/  SEL R3, RZ, 0x4, P4 ;  /* 0x00000004ff037807 */ /* 0x000fe20002000000 */
[----:B------:R-:W-:Y:S01]  /*2af0*/  @!P1 IMAD.IADD R2, R2, 0x1, -R23 ;  /* 0x0000000102029824 */ /* 0x000fe200078e0a17 */
[----:B------:R-:W-:Y:S02]  /*2b00*/  SEL R85, RZ, 0x7fff8, P0 ;  /* 0x0007fff8ff557807 */ /* 0x000fe40000000000 */
[----:B------:R-:W-:Y:S02]  /*2b10*/  SEL R93, RZ, 0x1fffe, P2 ;  /* 0x0001fffeff5d7807 */ /* 0x000fe40001000000 */
[----:B------:R-:W-:Y:S02]  /*2b20*/  ISETP.GT.U32.AND P1, PT, R23, R2, PT ;  /* 0x000000021700720c */ /* 0x000fe40003f24070 */
[----:B------:R-:W-:-:S02]  /*2b30*/  ISETP.GE.U32.AND P4, PT, R24, 0x7fffffa3, PT ;  /* 0x7fffffa31800780c */ /* 0x000fc40003f86070 */
[----:B------:R-:W-:Y:S02]  /*2b40*/  ISETP.GE.U32.AND P0, PT, R6, 0x7fffffac, PT ;  /* 0x7fffffac0600780c */ /* 0x000fe40003f06070 */
[----:B------:R-:W-:Y:S02]  /*2b50*/  ISETP.GE.U32.AND P2, PT, R13, 0x7fffffab, PT ;  /* 0x7fffffab0d00780c */ /* 0x000fe40003f46070 */
[C---:B------:R-:W-:Y:S02]  /*2b60*/  IADD3 R6, R0.reuse, -0x33, RZ ;  /* 0xffffffcd00067810 */ /* 0x040fe40007ffe0ff */
[----:B------:R-:W-:Y:S02]  /*2b70*/  IADD3 R13, R0, -0x34, RZ ;  /* 0xffffffcc000d7810 */ /* 0x000fe40007ffe0ff */
[----:B------:R-:W-:Y:S01]  /*2b80*/  SEL R86, RZ, 0x7fff8, P3 ;  /* 0x0007fff8ff567807 */ /* 0x000fe20001800000 */
[----:B------:R-:W-:Y:S01]  /*2b90*/  @!P1 IMAD.IADD R2, R2, 0x1, -R23 ;  /* 0x0000000102029824 */ /* 0x000fe200078e0a17 */
[----:B------:R-:W-:-:S02]  /*2ba0*/  ISETP.GE.AND P1, PT, R26, RZ, PT ;  /* 0x000000ff1a00720c */ /* 0x000fc40003f26270 */
[----:B------:R-:W-:Y:S02]  /*2bb0*/  SEL R83, RZ, 0x4, P4 ;  /* 0x00000004ff537807 */ /* 0x000fe40002000000 */
[----:B------:R-:W-:Y:S02]  /*2bc0*/  ISETP.GE.U32.AND P3, PT, R6, 0x7fffffae, PT ;  /* 0x7fffffae0600780c */ /* 0x000fe40003f66070 */
[----:B------:R-:W-:Y:S02]  /*2bd0*/  ISETP.GE.U32.AND P4, PT, R13, 0x7fffffad, PT ;  /* 0x7fffffad0d00780c */ /* 0x000fe40003f86070 */
[C---:B------:R-:W-:Y:S02]  /*2be0*/  IADD3 R24, R0.reuse, -0x38, RZ ;  /* 0xffffffc800187810 */ /* 0x040fe40007ffe0ff */
[C---:B------:R-:W-:Y:S02]  /*2bf0*/  IADD3 R6, R0.reuse, -0x32, RZ ;  /* 0xffffffce00067810 */ /* 0x040fe40007ffe0ff */
[----:B------:R-:W-:Y:S01]  /*2c00*/  IADD3 R13, R0, -0x1d, RZ ;  /* 0xffffffe3000d7810 */ /* 0x000fe20007ffe0ff */
[----:B------:R-:W-:Y:S01]  /*2c10*/  @!P1 IMAD.MOV R2, RZ, RZ, -R2 ;  /* 0x000000ffff029224 */ /* 0x000fe200078e0a02 */
[----:B------:R-:W-:-:S02]  /*2c20*/  ISETP.NE.AND P1, PT, RZ, c[0x0][0x178], PT ;  /* 0x00005e00ff007a0c */ /* 0x000fc40003f25270 */
[----:B------:R-:W-:Y:S02]  /*2c30*/  SEL R91, RZ, 0x1, P6 ;  /* 0x00000001ff5b7807 */ /* 0x000fe40003000000 */
[----:B------:R-:W-:Y:S02]  /*2c40*/  SEL R92, RZ, 0x1fffe, P5 ;  /* 0x0001fffeff5c7807 */ /* 0x000fe40002800000 */
[----:B------:R-:W-:Y:S01]  /*2c50*/  SEL R81, RZ, 0x7fff8, P0 ;  /* 0x0007fff8ff517807 */ /* 0x000fe20000000000 */
[----:B------:R-:W-:Y:S01]  /*2c60*/  IMAD.IADD R91, R91, 0x1, R94 ;  /* 0x000000015b5b7824 */ /* 0x000fe200078e025e */
[----:B------:R-:W-:Y:S02]  /*2c70*/  ISETP.GE.U32.AND P6, PT, R24, 0x7fffffa9, PT ;  /* 0x7fffffa91800780c */ /* 0x000fe40003fc6070 */
[----:B------:R-:W-:Y:S02]  /*2c80*/  ISETP.GE.U32.AND P5, PT, R6, 0x7fffffaf, PT ;  /* 0x7fffffaf0600780c */ /* 0x000fe40003fa6070 */
[----:B------:R-:W-:-:S02]  /*2c90*/  ISETP.GE.U32.AND P0, PT, R13, 0x7fffffc4, PT ;  /* 0x7fffffc40d00780c */ /* 0x000fc40003f06070 */
[C---:B------:R-:W-:Y:S02]  /*2ca0*/  IADD3 R6, R0.reuse, -0x1f, RZ ;  /* 0xffffffe100067810 */ /* 0x040fe40007ffe0ff */
[C---:B------:R-:W-:Y:S02]  /*2cb0*/  IADD3 R13, R0.reuse, -0x10, RZ ;  /* 0xfffffff0000d7810 */ /* 0x040fe40007ffe0ff */
[----:B------:R-:W-:Y:S02]  /*2cc0*/  IADD3 R66, R0, -0x20, RZ ;  /* 0xffffffe000427810 */ /* 0x000fe40007ffe0ff */
[----:B------:R-:W-:Y:S02]  /*2cd0*/  SEL R89, RZ, 0x1, P6 ;  /* 0x00000001ff597807 */ /* 0x000fe40003000000 */
[----:B------:R-:W-:Y:S02]  /*2ce0*/  SEL R87, RZ, 0x1fffe, P3 ;  /* 0x0001fffeff577807 */ /* 0x000fe40001800000 */
[----:B------:R-:W-:Y:S01]  /*2cf0*/  ISETP.GE.U32.AND P6, PT, R6, 0x7fffffc2, PT ;  /* 0x7fffffc20600780c */ /* 0x000fe20003fc6070 */
[----:B------:R-:W-:Y:S01]  /*2d00*/  IMAD.IADD R89, R89, 0x1, R92 ;  /* 0x0000000159597824 */ /* 0x000fe200078e025c */
[----:B------:R-:W-:-:S02]  /*2d10*/  ISETP.GE.U32.AND P3, PT, R13, 0x7fffffd1, PT ;  /* 0x7fffffd10d00780c */ /* 0x000fc40003f66070 */
[----:B------:R-:W-:Y:S02]  /*2d20*/  IADD3 R23, R0, -0x5, RZ ;  /* 0xfffffffb00177810 */ /* 0x000fe40007ffe0ff */
[----:B------:R-:W-:Y:S02]  /*2d30*/  SEL R13, RZ, 0x7fff8, P0 ;  /* 0x0007fff8ff0d7807 */ /* 0x000fe40000000000 */
[----:B------:R-:W-:Y:S02]  /*2d40*/  ISETP.GE.U32.AND P0, PT, R66, 0x7fffffc1, PT ;  /* 0x7fffffc14200780c */ /* 0x000fe40003f06070 */
[----:B------:R-:W-:Y:S02]  /*2d50*/  LOP3.LUT R12, R12, 0x3, RZ, 0xc0, !PT ;  /* 0x000000030c0c7812 */ /* 0x000fe400078ec0ff */
[----:B------:R-:W-:Y:S02]  /*2d60*/  SEL R24, RZ, 0x1fffe, P6 ;  /* 0x0001fffeff187807 */ /* 0x000fe40003000000 */
[----:B------:R-:W-:-:S02]  /*2d70*/  @!P1 LOP3.LUT R2, RZ, c[0x0][0x178], RZ, 0x33, !PT ;  /* 0x00005e00ff029a12 */ /* 0x000fc400078e33ff */
[----:B------:R-:W-:Y:S02]  /*2d80*/  ISETP.GE.U32.AND P6, PT, R23, 0x7fffffdc, PT ;  /* 0x7fffffdc1700780c */ /* 0x000fe40003fc6070 */
[----:B------:R-:W-:Y:S01]  /*2d90*/  IADD3 R6, R0, -0x1e, RZ ;  /* 0xffffffe200067810 */ /* 0x000fe20007ffe0ff */
[----:B------:R-:W-:Y:S01]  /*2da0*/  IMAD R140, R2, c[0x0][0x184], RZ ;  /* 0x00006100028c7a24 */ /* 0x000fe200078e02ff */
[----:B------:R-:W-:Y:S02]  /*2db0*/  SEL R23, RZ, 0x1, P0 ;  /* 0x00000001ff177807 */ /* 0x000fe40000000000 */
[----:B------:R-:W-:Y:S02]  /*2dc0*/  LOP3.LUT R18, R18, 0x3, RZ, 0xc0, !PT ;  /* 0x0000000312127812 */ /* 0x000fe400078ec0ff */
[----:B------:R-:W-:Y:S01]  /*2dd0*/  IADD3 R4, R12, R5, R4 ;  /* 0x000000050c047210 */ /* 0x000fe20007ffe004 */
[----:B------:R-:W-:Y:S01]  /*2de0*/  IMAD.IADD R23, R23, 0x1, R24 ;  /* 0x0000000117177824 */ /* 0x000fe200078e0218 */
[----:B------:R-:W-:-:S02]  /*2df0*/  IADD3 R5, R0, -0x31, RZ ;  /* 0xffffffcf00057810 */ /* 0x000fc40007ffe0ff */
[----:B------:R-:W-:Y:S02]  /*2e00*/  SEL R84, RZ, 0x4, P2 ;  /* 0x00000004ff547807 */ /* 0x000fe40001000000 */
[----:B------:R-:W-:Y:S02]  /*2e10*/  ISETP.GE.U32.AND P2, PT, R6, 0x7fffffc3, PT ;  /* 0x7fffffc30600780c */ /* 0x000fe40003f46070 */
[----:B------:R-:W-:Y:S02]  /*2e20*/  IADD3 R14, R18, R19, R14 ;  /* 0x00000013120e7210 */ /* 0x000fe40007ffe00e */
[----:B------:R-:W-:Y:S02]  /*2e30*/  IADD3 R6, R0, -0xc, RZ ;  /* 0xfffffff400067810 */ /* 0x000fe40007ffe0ff */
[----:B------:R-:W-:Y:S01]  /*2e40*/  ISETP.GE.U32.AND P1, PT, R5, 0x7fffffb0, PT ;  /* 0x7fffffb00500780c */ /* 0x000fe20003f26070 */
[----:B------:R-:W-:Y:S01]  /*2e50*/  IMAD.SHL.U32 R5, R140, 0x4, RZ ;  /* 0x000000048c057824 */ /* 0x000fe200078e00ff */
[----:B------:R-:W-:Y:S01]  /*2e60*/  SEL R90, RZ, 0x1, P4 ;  /* 0x00000001ff5a7807 */ /* 0x000fe20002000000 */
[----:B------:R-:W-:Y:S01]  /*2e70*/  IMAD.SHL.U32 R14, R14, 0x100, RZ ;  /* 0x000001000e0e7824 */ /* 0x000fe200078e00ff */
[----:B------:R-:W-:-:S02]  /*2e80*/  ISETP.GE.U32.AND P4, PT, R6, 0x7fffffd5, PT ;  /* 0x7fffffd50600780c */ /* 0x000fc40003f86070 */
[----:B------:R-:W-:Y:S01]  /*2e90*/  LOP3.LUT R7, R7, 0x3, RZ, 0xc0, !PT ;  /* 0x0000000307077812 */ /* 0x000fe200078ec0ff */
[----:B------:R-:W-:Y:S01]  /*2ea0*/  IMAD.IADD R87, R90, 0x1, R87 ;  /* 0x000000015a577824 */ /* 0x000fe200078e0257 */
[----:B------:R-:W-:Y:S02]  /*2eb0*/  SEL R6, RZ, 0x4, P2 ;  /* 0x00000004ff067807 */ /* 0x000fe40001000000 */
[----:B------:R-:W-:Y:S02]  /*2ec0*/  LOP3.LUT R23, R23, 0x3, RZ, 0xc0, !PT ;  /* 0x0000000317177812 */ /* 0x000fe400078ec0ff */
[----:B------:R-:W-:Y:S02]  /*2ed0*/  SEL R96, RZ, 0x4, P5 ;  /* 0x00000004ff607807 */ /* 0x000fe40002800000 */
[----:B------:R-:W-:Y:S02]  /*2ee0*/  IADD3 R136, P5, R5, c[0x0][0x160], RZ ;  /* 0x0000580005887a10 */ /* 0x000fe40007fbe0ff */
[----:B------:R-:W-:-:S02]  /*2ef0*/  IADD3 R7, R7, R20, R3 ;  /* 0x0000001407077210 */ /* 0x000fc40007ffe003 */
[----:B------:R-:W-:Y:S01]  /*2f00*/  IADD3 R6, R23, R13, R6 ;  /* 0x0000000d17067210 */ /* 0x000fe20007ffe006 */
[----:B------:R-:W-:Y:S01]  /*2f10*/  IMAD R23, R139, 0x24, RZ ;  /* 0x000000248b177824 */ /* 0x000fe200078e02ff */
[----:B------:R-:W-:Y:S02]  /*2f20*/  LOP3.LUT R3, R14, 0xf00, RZ, 0xe2, !PT ;  /* 0x00000f000e037812 */ /* 0x000fe400078ee2ff */
[----:B------:R-:W-:Y:S02]  /*2f30*/  SEL R97, RZ, 0x7fff8, P1 ;  /* 0x0007fff8ff617807 */ /* 0x000fe40000800000 */
[----:B------:R-:W-:Y:S01]  /*2f40*/  LEA.HI.X.SX32 R137, R140, c[0x0][0x164], 0x2, P5 ;  /* 0x000059008c897a11 */ /* 0x000fe200028f16ff */
[----:B------:R-:W-:Y:S01]  /*2f50*/  IMAD R4, R4, 0x1000, R3 ;  /* 0x0000100004047824 */ /* 0x000fe200078e0203 */
[----:B------:R-:W-:Y:S02]  /*2f60*/  IADD3 R2, P1, R151, R136, RZ ;  /* 0x0000008897027210 */ /* 0x000fe40007f3e0ff */
[----:B------:R-:W-:-:S02]  /*2f70*/  LOP3.LUT R6, R6, 0xf, RZ, 0xc0, !PT ;  /* 0x0000000f06067812 */ /* 0x000fc400078ec0ff */
[-C--:B------:R-:W-:Y:S02]  /*2f80*/  LEA.HI.X.SX32 R3, R139, R137.reuse, 0x2, P1 ;  /* 0x000000898b037211 */ /* 0x080fe400008f16ff */
[-C--:B------:R-:W-:Y:S01]  /*2f90*/  IADD3 R12, P1, R159, R136.reuse, RZ ;  /* 0x000000889f0c7210 */ /* 0x080fe20007f3e0ff */
[----:B------:R-:W-:Y:S01]  /*2fa0*/  IMAD R59, R7, 0x10, R6 ;  /* 0x00000010073b7824 */ /* 0x000fe200078e0206 */
[-C--:B------:R-:W-:Y:S02]  /*2fb0*/  LEA R6, P5, R139, R136.reuse, 0x3 ;  /* 0x000000888b067211 */ /* 0x080fe400078a18ff */
[-C--:B------:R-:W-:Y:S02]  /*2fc0*/  LEA.HI.X.SX32 R13, R150, R137.reuse, 0x2, P1 ;  /* 0x00000089960d7211 */ /* 0x080fe400008f16ff */
[----:B------:R-:W-:Y:S02]  /*2fd0*/  IADD3 R14, P1, R175, R136, RZ ;  /* 0x00000088af0e7210 */ /* 0x000fe40007f3e0ff */
[----:B------:R-:W-:-:S02]  /*2fe0*/  LEA.HI.X.SX32 R7, R149, R137, 0x2, P5 ;  /* 0x0000008995077211 */ /* 0x000fc400028f16ff */
[-C--:B------:R-:W-:Y:S02]  /*2ff0*/  LEA R134, P5, R139, R136.reuse, 0x4 ;  /* 0x000000888b867211 */ /* 0x080fe400078a20ff */
[-C--:B------:R-:W-:Y:S02]  /*3000*/  LEA.HI.X.SX32 R15, R152, R137.reuse, 0x2, P1 ;  /* 0x00000089980f7211 */ /* 0x080fe400008f16ff */
[-C--:B------:R-:W-:Y:S02]  /*3010*/  IADD3 R20, P1, R191, R136.reuse, RZ ;  /* 0x00000088bf147210 */ /* 0x080fe40007f3e0ff */
[----:B------:R-:W-:Y:S02]  /*3020*/  LEA.HI.X.SX32 R135, R151, R137, 0x2, P5 ;  /* 0x0000008997877211 */ /* 0x000fe400028f16ff */
[----:B------:R-:W-:Y:S02]  /*3030*/  IADD3 R25, R0, -0x9, RZ ;  /* 0xfffffff700197810 */ /* 0x000fe40007ffe0ff */
[----:B------:R-:W-:-:S02]  /*3040*/  IADD3 R18, P5, R183, R136, RZ ;  /* 0x00000088b7127210 */ /* 0x000fc40007fbe0ff */
[-C--:B------:R-:W-:Y:S02]  /*3050*/  LEA.HI.X.SX32 R21, R154, R137.reuse, 0x2, P1 ;  /* 0x000000899a157211 */ /* 0x080fe400008f16ff */
[-C--:B------:R-:W-:Y:S02]  /*3060*/  IADD3 R22, P1, R23, R136.reuse, RZ ;  /* 0x0000008817167210 */ /* 0x080fe40007f3e0ff */
[----:B------:R-:W-:Y:S01]  /*3070*/  ISETP.GE.U32.AND P2, PT, R25, 0x7fffffd8, PT ;  /* 0x7fffffd81900780c */ /* 0x000fe20003f46070 */
[----:B------:R-:W-:Y:S01]  /*3080*/  IMAD R25, R139, 0x28, RZ ;  /* 0x000000288b197824 */ /* 0x000fe200078e02ff */
[-C--:B------:R-:W-:Y:S02]  /*3090*/  LEA.HI.X.SX32 R19, R153, R137.reuse, 0x2, P5 ;  /* 0x0000008999137211 */ /* 0x080fe400028f16ff */
[----:B------:R-:W-:Y:S02]  /*30a0*/  LEA R132, P5, R139, R136, 0x5 ;  /* 0x000000888b847211 */ /* 0x000fe400078a28ff */
[----:B------:R-:W-:-:S02]  /*30b0*/  LEA.HI.X.SX32 R23, R156, R137, 0x2, P1 ;  /* 0x000000899c177211 */ /* 0x000fc400008f16ff */
[-C--:B-1----:R-:W-:Y:S02]  /*30c0*/  IADD3 R26, P1, R27, R136.reuse, RZ ;  /* 0x000000881b1a7210 */ /* 0x082fe40007f3e0ff */
[-C--:B------:R-:W-:Y:S02]  /*30d0*/  LEA.HI.X.SX32 R133, R155, R137.reuse, 0x2, P5 ;  /* 0x000000899b857211 */ /* 0x080fe400028f16ff */
[-C--:B------:R-:W-:Y:S02]  /*30e0*/  IADD3 R24, P5, R25, R136.reuse, RZ ;  /* 0x0000008819187210 */ /* 0x080fe40007fbe0ff */
[-C--:B------:R-:W-:Y:S02]  /*30f0*/  LEA.HI.X.SX32 R27, R158, R137.reuse, 0x2, P1 ;  /* 0x000000899e1b7211 */ /* 0x080fe400008f16ff */
[----:B------:R-:W-:Y:S02]  /*3100*/  IADD3 R28, P1, R29, R136, RZ ;  /* 0x000000881d1c7210 */ /* 0x000fe40007f3e0ff */
[----:B------:R-:W-:-:S02]  /*3110*/  LEA.HI.X.SX32 R25, R157, R137, 0x2, P5 ;  /* 0x000000899d197211 */ /* 0x000fc400028f16ff */
[-C--:B------:R-:W-:Y:S02]  /*3120*/  IADD3 R130, P5, R131, R136.reuse, RZ ;  /* 0x0000008883827210 */ /* 0x080fe40007fbe0ff */
[-C--:B------:R-:W-:Y:S02]  /*3130*/  LEA.HI.X.SX32 R29, R164, R137.reuse, 0x2, P1 ;  /* 0x00000089a41d7211 */ /* 0x080fe400008f16ff */
[-C--:B------:R-:W-:Y:S02]  /*3140*/  IADD3 R32, P1, R33, R136.reuse, RZ ;  /* 0x0000008821207210 */ /* 0x080fe40007f3e0ff */
[-C--:B------:R-:W-:Y:S02]  /*3150*/  LEA.HI.X.SX32 R131, R159, R137.reuse, 0x2, P5 ;  /* 0x000000899f837211 */ /* 0x080fe400028f16ff */
[----:B------:R-:W-:Y:S02]  /*3160*/  IADD3 R30, P5, R31, R136, RZ ;  /* 0x000000881f1e7210 */ /* 0x000fe40007fbe0ff */
[----:B------:R-:W-:-:S02]  /*3170*/  LEA.HI.X.SX32 R33, R166, R137, 0x2, P1 ;  /* 0x00000089a6217211 */ /* 0x000fc400008f16ff */
[-C--:B------:R-:W-:Y:S02]  /*3180*/  IADD3 R36, P1, R37, R136.reuse, RZ ;  /* 0x0000008825247210 */ /* 0x080fe40007f3e0ff */
[-C--:B------:R-:W-:Y:S02]  /*3190*/  LEA.HI.X.SX32 R31, R165, R137.reuse, 0x2, P5 ;  /* 0x00000089a51f7211 */ /* 0x080fe400028f16ff */
[-C--:B------:R-:W-:Y:S02]  /*31a0*/  LEA R34, P5, R139, R136.reuse, 0x6 ;  /* 0x000000888b227211 */ /* 0x080fe400078a30ff */
        /* <DEDUP_REMOVED lines=22> */
[----:B------:R-:W-:Y:S02]  /*3310*/  IADD3 R64, R0, -0x1, RZ ;  /* 0xffffffff00407810 */ /* 0x000fe40007ffe0ff */
[----:B------:R-:W-:Y:S02]  /*3320*/  LOP3.LUT R63, R59, 0xff, RZ, 0xc0, !PT ;  /* 0x000000ff3b3f7812 */ /* 0x000fe400078ec0ff */
[-C--:B------:R-:W-:Y:S02]  /*3330*/  LEA.HI.X.SX32 R55, R189, R137.reuse, 0x2, P5 ;  /* 0x00000089bd377211 */ /* 0x080fe400028f16ff */
[----:B------:R-:W-:Y:S01]  /*3340*/  IADD3 R58, P5, R61, R136, RZ ;  /* 0x000000883d3a7210 */ /* 0x000fe20007fbe0ff */
[----:B------:R-:W-:Y:S01]  /*3350*/  IMAD.IADD R4, R4, 0x1, R63 ;  /* 0x0000000104047824 */ /* 0x000fe200078e023f */
[----:B------:R-:W-:-:S02]  /*3360*/  LEA.HI.X.SX32 R61, R192, R137, 0x2, P1 ;  /* 0x00000089c03d7211 */ /* 0x000fc400008f16ff */
[----:B------:R-:W-:Y:S02]  /*3370*/  ISETP.GE.U32.AND P1, PT, R64, 0x7fffffe0, PT ;  /* 0x7fffffe04000780c */ /* 0x000fe40003f26070 */
[-C--:B------:R-:W-:Y:S02]  /*3380*/  LEA.HI.X.SX32 R59, R191, R137.reuse, 0x2, P5 ;  /* 0x00000089bf3b7211 */ /* 0x080fe400028f16ff */
[-C--:B------:R-:W-:Y:S02]  /*3390*/  IADD3 R62, P5, R65, R136.reuse, RZ ;  /* 0x00000088413e7210 */ /* 0x080fe40007fbe0ff */
[----:B------:R-:W-:Y:S02]  /*33a0*/  LOP3.LUT R98, R4, 0xffff, RZ, 0xc0, !PT ;  /* 0x0000ffff04627812 */ /* 0x000fe400078ec0ff */
[----:B------:R-:W-:Y:S02]  /*33b0*/  LEA.HI.X.SX32 R63, R193, R137, 0x2, P5 ;  /* 0x00000089c13f7211 */ /* 0x000fe400028f16ff */
[----:B------:R-:W-:-:S02]  /*33c0*/  IADD3 R64, P5, R95, R136, RZ ;  /* 0x000000885f407210 */ /* 0x000fc40007fbe0ff */
[----:B------:R-:W-:Y:S01]  /*33d0*/  IADD3 R95, R0, -0xd, RZ ;  /* 0xfffffff3005f7810 */ /* 0x000fe20007ffe0ff */
[----:B------:R1:W-:Y:S01]  /*33e0*/  LDGSTS.E [R161], [R136.64], !P1 ;  /* 0x0000000088a17fae */ /* 0x0003e2000c921844 */
[--C-:B------:R-:W-:Y:S02]  /*33f0*/  SHF.R.U32.HI R4, RZ, 0xf, R98.reuse ;  /* 0x0000000fff047819 */ /* 0x100fe40000011662 */
[----:B------:R-:W-:Y:S01]  /*3400*/  LEA.HI.X.SX32 R65, R99, R137, 0x2, P5 ;  /* 0x0000008963417211 */ /* 0x000fe200028f16ff */
[----:B------:R2:W-:Y:S01]  /*3410*/  LDGSTS.E [R161+0x800], [R134.64], !P6 ;  /* 0x0080000086a17fae */ /* 0x0005e2000f121844 */
[----:B------:R-:W-:Y:S02]  /*3420*/  ISETP.GE.U32.AND P5, PT, R95, 0x7fffffd4, PT ;  /* 0x7fffffd45f00780c */ /* 0x000fe40003fa6070 */
[----:B------:R-:W-:Y:S01]  /*3430*/  LOP3.LUT P1, RZ, R4, 0x1, RZ, 0xc0, !PT ;  /* 0x0000000104ff7812 */ /* 0x000fe2000782c0ff */
[----:B------:R3:W-:Y:S01]  /*3440*/  LDGSTS.E [R161+0x1000], [R132.64], !P2 ;  /* 0x0100000084a17fae */ /* 0x0007e2000d121844 */
[----:B------:R-:W-:-:S02]  /*3450*/  SHF.R.U32.HI R95, RZ, 0xb, R98 ;  /* 0x0000000bff5f7819 */ /* 0x000fc40000011662 */
[----:B------:R-:W-:Y:S01]  /*3460*/  SHF.R.U32.HI R4, RZ, 0x7, R98 ;  /* 0x00000007ff047819 */ /* 0x000fe20000011662 */
[----:B-1----:R-:W-:Y:S01]  /*3470*/  IMAD.WIDE R136, R146, 0x4, R136 ;  /* 0x0000000492887825 */ /* 0x002fe200078e0288 */
[----:B------:R-:W-:Y:S02]  /*3480*/  LOP3.LUT P6, RZ, R95, 0x1, RZ, 0xc0, !PT ;  /* 0x000000015fff7812 */ /* 0x000fe400078cc0ff */
[----:B------:R-:W-:Y:S01]  /*3490*/  LOP3.LUT P2, RZ, R4, 0x1, RZ, 0xc0, !PT ;  /* 0x0000000104ff7812 */ /* 0x000fe2000784c0ff */
[----:B--2---:R-:W-:Y:S01]  /*34a0*/  IMAD.WIDE R134, R146, 0x4, R134 ;  /* 0x0000000492867825 */ /* 0x004fe200078e0286 */
[----:B------:R-:W-:Y:S01]  /*34b0*/  SHF.R.U32.HI R95, RZ, 0x3, R98 ;  /* 0x00000003ff5f7819 */ /* 0x000fe20000011662 */
[----:B------:R1:W-:Y:S01]  /*34c0*/  LDGSTS.E [R161+0x1800], [R130.64], !P5 ;  /* 0x0180000082a17fae */ /* 0x0003e2000e921844 */
[----:B------:R-:W-:Y:S01]  /*34d0*/  IADD3 R4, R0, -0x2, RZ ;  /* 0xfffffffe00047810 */ /* 0x000fe20007ffe0ff */
[----:B---3--:R-:W-:Y:S01]  /*34e0*/  IMAD.WIDE R132, R146, 0x4, R132 ;  /* 0x0000000492847825 */ /* 0x008fe200078e0284 */
[----:B------:R-:W-:Y:S01]  /*34f0*/  LOP3.LUT R77, R77, 0x3, RZ, 0xc0, !PT ;  /* 0x000000034d4d7812 */ /* 0x000fe200078ec0ff */
[----:B------:R2:W-:Y:S01]  /*3500*/  LDGSTS.E [R161+0x2000], [R34.64], P1 ;  /* 0x0200000022a17fae */ /* 0x0005e20008921844 */
[----:B------:R-:W-:-:S02]  /*3510*/  LOP3.LUT P1, RZ, R95, 0x1, RZ, 0xc0, !PT ;  /* 0x000000015fff7812 */ /* 0x000fc4000782c0ff */
[----:B------:R-:W-:Y:S01]  /*3520*/  ISETP.GE.U32.AND P5, PT, R4, 0x7fffffdf, PT ;  /* 0x7fffffdf0400780c */ /* 0x000fe20003fa6070 */
[----:B------:R3:W-:Y:S01]  /*3530*/  LDGSTS.E [R161+0x2800], [R42.64], P6 ;  /* 0x028000002aa17fae */ /* 0x0007e2000b121844 */
[C---:B------:R-:W-:Y:S02]  /*3540*/  IADD3 R4, R0.reuse, -0x6, RZ ;  /* 0xfffffffa00047810 */ /* 0x040fe40007ffe0ff */
[----:B------:R-:W-:Y:S01]  /*3550*/  IADD3 R95, R0, -0xa, RZ ;  /* 0xfffffff6005f7810 */ /* 0x000fe20007ffe0ff */
[----:B------:R4:W-:Y:S01]  /*3560*/  LDGSTS.E [R161+0x3000], [R50.64], P2 ;  /* 0x0300000032a17fae */ /* 0x0009e20009121844 */
[----:B------:R-:W-:Y:S01]  /*3570*/  ISETP.GE.U32.AND P2, PT, R4, 0x7fffffdb, PT ;  /* 0x7fffffdb0400780c */ /* 0x000fe20003f46070 */
[----:B-1----:R-:W-:Y:S01]  /*3580*/  IMAD.WIDE R130, R146, 0x4, R130 ;  /* 0x0000000492827825 */ /* 0x002fe200078e0282 */
[----:B------:R-:W-:Y:S02]  /*3590*/  ISETP.GE.U32.AND P6, PT, R95, 0x7fffffd7, PT ;  /* 0x7fffffd75f00780c */ /* 0x000fe40003fc6070 */
[----:B------:R-:W-:Y:S01]  /*35a0*/  IADD3 R4, R0, -0xe, RZ ;  /* 0xfffffff200047810 */ /* 0x000fe20007ffe0ff */
[----:B------:R1:W-:Y:S01]  /*35b0*/  LDGSTS.E [R161+0x3800], [R58.64], P1 ;  /* 0x038000003aa17fae */ /* 0x0003e20008921844 */
[----:B------:R-:W-:Y:S01]  /*35c0*/  SHF.R.U32.HI R95, RZ, 0xe, R98 ;  /* 0x0000000eff5f7819 */ /* 0x000fe20000011662 */
[----:B--2---:R-:W-:Y:S01]  /*35d0*/  IMAD.WIDE R34, R146, 0x4, R34 ;  /* 0x0000000492227825 */ /* 0x004fe200078e0222 */
[----:B------:R-:W-:Y:S01]  /*35e0*/  ISETP.GE.U32.AND P1, PT, R4, 0x7fffffd3, PT ;  /* 0x7fffffd30400780c */ /* 0x000fe20003f26070 */
[----:B------:R2:W-:Y:S01]  /*35f0*/  LDGSTS.E [R160+0x200], [R2.64], !P5 ;  /* 0x0020000002a07fae */ /* 0x0005e2000e921844 */
[----:B------:R-:W-:Y:S01]  /*3600*/  LOP3.LUT P5, RZ, R95, 0x1, RZ, 0xc0, !PT ;  /* 0x000000015fff7812 */ /* 0x000fe200078ac0ff */
[C---:B---3--:R-:W-:Y:S01]  /*3610*/  IMAD.WIDE R42, R146.reuse, 0x4, R42 ;  /* 0x00000004922a7825 */ /* 0x048fe200078e022a */
[--C-:B------:R-:W-:Y:S01]  /*3620*/  SHF.R.U32.HI R95, RZ, 0xa, R98.reuse ;  /* 0x0000000aff5f7819 */ /* 0x100fe20000011662 */
[----:B------:R3:W-:Y:S01]  /*3630*/  LDGSTS.E [R160+0xa00], [R14.64], !P2 ;  /* 0x00a000000ea07fae */ /* 0x0007e2000d121844 */
[----:B------:R-:W-:Y:S01]  /*3640*/  SHF.R.U32.HI R4, RZ, 0x6, R98 ;  /* 0x00000006ff047819 */ /* 0x000fe20000011662 */
[----:B----4-:R-:W-:Y:S01]  /*3650*/  IMAD.WIDE R50, R146, 0x4, R50 ;  /* 0x0000000492327825 */ /* 0x010fe200078e0232 */
[----:B------:R-:W-:Y:S01]  /*3660*/  LOP3.LUT P2, RZ, R95, 0x1, RZ, 0xc0, !PT ;  /* 0x000000015fff7812 */ /* 0x000fe2000784c0ff */
[----:B------:R4:W-:Y:S01]  /*3670*/  LDGSTS.E [R160+0x1200], [R22.64], !P6 ;  /* 0x0120000016a07fae */ /* 0x0009e2000f121844 */
[----:B------:R-:W-:Y:S01]  /*3680*/  LOP3.LUT P6, RZ, R4, 0x1, RZ, 0xc0, !PT ;  /* 0x0000000104ff7812 */ /* 0x000fe200078cc0ff */
[----:B-1----:R-:W-:Y:S01]  /*3690*/  IMAD.WIDE R58, R146, 0x4, R58 ;  /* 0x00000004923a7825 */ /* 0x002fe200078e023a */
[----:B------:R-:W-:Y:S01]  /*36a0*/  IADD3 R4, R0, -0x3, RZ ;  /* 0xfffffffd00047810 */ /* 0x000fe20007ffe0ff */
[----:B------:R1:W-:Y:S01]  /*36b0*/  LDGSTS.E [R160+0x1a00], [R28.64], !P1 ;  /* 0x01a000001ca07fae */ /* 0x0003e2000c921844 */
[----:B------:R-:W-:Y:S01]  /*36c0*/  SHF.R.U32.HI R95, RZ, 0x2, R98 ;  /* 0x00000002ff5f7819 */ /* 0x000fe20000011662 */
[----:B--2---:R-:W-:Y:S01]  /*36d0*/  IMAD.WIDE R2, R146, 0x4, R2 ;  /* 0x0000000492027825 */ /* 0x004fe200078e0202 */
[----:B------:R-:W-:Y:S01]  /*36e0*/  LOP3.LUT R79, R79, 0x3, RZ, 0xc0, !PT ;  /* 0x000000034f4f7812 */ /* 0x000fe200078ec0ff */
[----:B------:R2:W-:Y:S01]  /*36f0*/  LDGSTS.E [R160+0x2200], [R36.64], P5 ;  /* 0x0220000024a07fae */ /* 0x0005e2000a921844 */
[----:B------:R-:W-:Y:S01]  /*3700*/  ISETP.GE.U32.AND P5, PT, R4, 0x7fffffde, PT ;  /* 0x7fffffde0400780c */ /* 0x000fe20003fa6070 */
[----:B---3--:R-:W-:Y:S01]  /*3710*/  IMAD.WIDE R14, R146, 0x4, R14 ;  /* 0x00000004920e7825 */ /* 0x008fe200078e020e */
[----:B------:R-:W-:Y:S01]  /*3720*/  IADD3 R4, R0, -0x7, RZ ;  /* 0xfffffff900047810 */ /* 0x000fe20007ffe0ff */
[----:B------:R3:W-:Y:S01]  /*3730*/  LDGSTS.E [R160+0x2a00], [R44.64], P2 ;  /* 0x02a000002ca07fae */ /* 0x0007e20009121844 */
[----:B------:R-:W-:Y:S01]  /*3740*/  LOP3.LUT P1, RZ, R95, 0x1, RZ, 0xc0, !PT ;  /* 0x000000015fff7812 */ /* 0x000fe2000782c0ff */
[----:B----4-:R-:W-:Y:S01]  /*3750*/  IMAD.WIDE R22, R146, 0x4, R22 ;  /* 0x0000000492167825 */ /* 0x010fe200078e0216 */
[----:B------:R-:W-:Y:S01]  /*3760*/  ISETP.GE.U32.AND P2, PT, R4, 0x7fffffda, PT ;  /* 0x7fffffda0400780c */ /* 0x000fe20003f46070 */
[----:B------:R4:W-:Y:S01]  /*3770*/  LDGSTS.E [R160+0x3200], [R52.64], P6 ;  /* 0x0320000034a07fae */ /* 0x0009e2000b121844 */
[----:B------:R-:W-:Y:S01]  /*3780*/  IADD3 R95, R0, -0x4, RZ ;  /* 0xfffffffc005f7810 */ /* 0x000fe20007ffe0ff */
[----:B-1----:R-:W-:Y:S01]  /*3790*/  IMAD.WIDE R28, R146, 0x4, R28 ;  /* 0x00000004921c7825 */ /* 0x002fe200078e021c */
[----:B------:R-:W-:-:S02]  /*37a0*/  IADD3 R4, R0, -0xf, RZ ;  /* 0xfffffff100047810 */ /* 0x000fc40007ffe0ff */
[----:B------:R-:W-:Y:S01]  /*37b0*/  ISETP.GE.U32.AND P6, PT, R95, 0x7fffffdd, PT ;  /* 0x7fffffdd5f00780c */ /* 0x000fe20003fc6070 */
[----:B--2---:R-:W-:Y:S01]  /*37c0*/  IMAD.WIDE R36, R146, 0x4, R36 ;  /* 0x0000000492247825 */ /* 0x004fe200078e0224 */
[----:B------:R-:W-:Y:S02]  /*37d0*/  IADD3 R95, R0, -0xb, RZ ;  /* 0xfffffff5005f7810 */ /* 0x000fe40007ffe0ff */
[----:B------:R-:W-:Y:S01]  /*37e0*/  IADD3 R67, R77, R67, R70 ;  /* 0x000000434d437210 */ /* 0x000fe20007ffe046 */
[----:B------:R1:W-:Y:S01]  /*37f0*/  LDGSTS.E [R160+0x3a00], [R60.64], P1 ;  /* 0x03a000003ca07fae */ /* 0x0003e20008921844 */
[----:B------:R-:W-:Y:S01]  /*3800*/  ISETP.GE.U32.AND P1, PT, R4, 0x7fffffd2, PT ;  /* 0x7fffffd20400780c */ /* 0x000fe20003f26070 */
[----:B---3--:R-:W-:Y:S01]  /*3810*/  IMAD.WIDE R44, R146, 0x4, R44 ;  /* 0x00000004922c7825 */ /* 0x008fe200078e022c */
[----:B------:R-:W-:Y:S01]  /*3820*/  IADD3 R4, R0, -0x40, RZ ;  /* 0xffffffc000047810 */ /* 0x000fe20007ffe0ff */
[----:B------:R2:W-:Y:S01]  /*3830*/  LDGSTS.E [R147+0x400], [R6.64], !P5 ;  /* 0x0040000006937fae */ /* 0x0005e2000e921844 */
[----:B------:R-:W-:Y:S01]  /*3840*/  SHF.R.U32.HI R70, RZ, 0xd, R98 ;  /* 0x0000000dff467819 */ /* 0x000fe20000011662 */
[----:B----4-:R-:W-:Y:S01]  /*3850*/  IMAD.WIDE R52, R146, 0x4, R52 ;  /* 0x0000000492347825 */ /* 0x010fe200078e0234 */
[----:B------:R-:W-:Y:S01]  /*3860*/  ISETP.GE.U32.AND P5, PT, R4, 0x7fffffa1, PT ;  /* 0x7fffffa10400780c */ /* 0x000fe20003fa6070 */
[----:B------:R3:W-:Y:S01]  /*3870*/  LDGSTS.E [R147+0xc00], [R18.64], !P2 ;  /* 0x00c0000012937fae */ /* 0x0007e2000d121844 */
[----:B------:R-:W-:-:S02]  /*3880*/  ISETP.GE.U32.AND P2, PT, R95, 0x7fffffd6, PT ;  /* 0x7fffffd65f00780c */ /* 0x000fc40003f46070 */
[----:B------:R-:W-:Y:S01]  /*3890*/  LOP3.LUT R73, R73, 0x3, RZ, 0xc0, !PT ;  /* 0x0000000349497812 */ /* 0x000fe200078ec0ff */
[C---:B-1----:R-:W-:Y:S01]  /*38a0*/  IMAD.WIDE R60, R146.reuse, 0x4, R60 ;  /* 0x00000004923c7825 */ /* 0x042fe200078e023c */
[----:B------:R-:W-:Y:S02]  /*38b0*/  LOP3.LUT R75, R75, 0x3, RZ, 0xc0, !PT ;  /* 0x000000034b4b7812 */ /* 0x000fe400078ec0ff */
[----:B------:R-:W-:Y:S01]  /*38c0*/  IADD3 R71, R79, R74, R71 ;  /* 0x0000004a4f477210 */ /* 0x000fe20007ffe047 */
[C---:B--2---:R-:W-:Y:S01]  /*38d0*/  IMAD.WIDE R6, R146.reuse, 0x4, R6 ;  /* 0x0000000492067825 */ /* 0x044fe200078e0206 */
[----:B------:R-:W-:Y:S02]  /*38e0*/  SEL R78, RZ, 0x1, P5 ;  /* 0x00000001ff4e7807 */ /* 0x000fe40002800000 */
[----:B------:R-:W-:Y:S01]  /*38f0*/  IADD3 R17, R73, R17, R68 ;  /* 0x0000001149117210 */ /* 0x000fe20007ffe044 */
[----:B---3--:R-:W-:Y:S01]  /*3900*/  IMAD.WIDE R18, R146, 0x4, R18 ;  /* 0x0000000492127825 */ /* 0x008fe200078e0212 */
[----:B------:R-:W-:Y:S01]  /*3910*/  IADD3 R69, R75, R72, R69 ;  /* 0x000000484b457210 */ /* 0x000fe20007ffe045 */
[----:B------:R1:W-:Y:S01]  /*3920*/  LDGSTS.E [R147+0x1400], [R24.64], !P2 ;  /* 0x0140000018937fae */ /* 0x0003e2000d121844 */
[----:B------:R-:W-:Y:S01]  /*3930*/  LOP3.LUT P2, RZ, R70, 0x1, RZ, 0xc0, !PT ;  /* 0x0000000146ff7812 */ /* 0x000fe2000784c0ff */
[----:B------:R-:W-:Y:S01]  /*3940*/  IMAD.IADD R78, R78, 0x1, R93 ;  /* 0x000000014e4e7824 */ /* 0x000fe200078e025d */
[----:B------:R-:W-:Y:S01]  /*3950*/  LOP3.LUT R68, R71, 0xf, RZ, 0xc0, !PT ;  /* 0x0000000f47447812 */ /* 0x000fe200078ec0ff */
[----:B------:R-:W-:Y:S01]  /*3960*/  IMAD.SHL.U32 R70, R17, 0x100, RZ ;  /* 0x0000010011467824 */ /* 0x000fe200078e00ff */
[----:B------:R-:W-:Y:S01]  /*3970*/  LOP3.LUT R89, R89, 0x3, RZ, 0xc0, !PT ;  /* 0x0000000359597812 */ /* 0x000fe200078ec0ff */
[----:B------:R2:W-:Y:S01]  /*3980*/  LDGSTS.E [R147+0x1c00], [R30.64], !P1 ;  /* 0x01c000001e937fae */ /* 0x0005e2000c921844 */
[----:B------:R-:W-:Y:S01]  /*3990*/  LOP3.LUT R78, R78, 0x3, RZ, 0xc0, !PT ;  /* 0x000000034e4e7812 */ /* 0x000fe200078ec0ff */
[----:B------:R-:W-:Y:S01]  /*39a0*/  IMAD R69, R69, 0x10, R68 ;  /* 0x0000001045457824 */ /* 0x000fe200078e0244 */
[----:B------:R-:W-:-:S02]  /*39b0*/  SHF.R.U32.HI R68, RZ, 0x9, R98 ;  /* 0x00000009ff447819 */ /* 0x000fc40000011662 */
[----:B------:R-:W-:Y:S01]  /*39c0*/  SHF.R.U32.HI R17, RZ, 0x5, R98 ;  /* 0x00000005ff117819 */ /* 0x000fe20000011662 */
[----:B-1----:R-:W-:Y:S01]  /*39d0*/  IMAD.WIDE R24, R146, 0x4, R24 ;  /* 0x0000000492187825 */ /* 0x002fe200078e0218 */
[----:B------:R-:W-:Y:S01]  /*39e0*/  LOP3.LUT P1, RZ, R68, 0x1, RZ, 0xc0, !PT ;  /* 0x0000000144ff7812 */ /* 0x000fe2000782c0ff */
[----:B------:R1:W-:Y:S01]  /*39f0*/  LDGSTS.E [R147+0x2400], [R38.64], P2 ;  /* 0x0240000026937fae */ /* 0x0003e20009121844 */
[----:B------:R-:W-:Y:S02]  /*3a00*/  LOP3.LUT R91, R91, 0x3, RZ, 0xc0, !PT ;  /* 0x000000035b5b7812 */ /* 0x000fe400078ec0ff */
[----:B------:R-:W-:Y:S01]  /*3a10*/  IADD3 R78, R78, R86, R83 ;  /* 0x000000564e4e7210 */ /* 0x000fe20007ffe053 */
[----:B--2---:R-:W-:Y:S01]  /*3a20*/  IMAD.WIDE R30, R146, 0x4, R30 ;  /* 0x00000004921e7825 */ /* 0x004fe200078e021e */
[----:B------:R-:W-:Y:S02]  /*3a30*/  IADD3 R81, R89, R81, R84 ;  /* 0x0000005159517210 */ /* 0x000fe40007ffe054 */
[----:B------:R-:W-:-:S02]  /*3a40*/  LOP3.LUT P2, RZ, R17, 0x1, RZ, 0xc0, !PT ;  /* 0x0000000111ff7812 */ /* 0x000fc4000784c0ff */
[----:B------:R-:W-:Y:S01]  /*3a50*/  IADD3 R85, R91, R85, R88 ;  /* 0x000000555b557210 */ /* 0x000fe20007ffe058 */
[----:B------:R-:W-:Y:S01]  /*3a60*/  IMAD.SHL.U32 R81, R81, 0x100, RZ ;  /* 0x0000010051517824 */ /* 0x000fe200078e00ff */
[----:B------:R-:W-:Y:S01]  /*3a70*/  LOP3.LUT R78, R78, 0xf, RZ, 0xc0, !PT ;  /* 0x0000000f4e4e7812 */ /* 0x000fe200078ec0ff */
[----:B------:R2:W-:Y:S01]  /*3a80*/  LDGSTS.E [R147+0x2c00], [R46.64], P1 ;  /* 0x02c000002e937fae */ /* 0x0005e20008921844 */
[----:B------:R-:W-:Y:S01]  /*3a90*/  LOP3.LUT R68, R70, 0xf00, RZ, 0xe2, !PT ;  /* 0x00000f0046447812 */ /* 0x000fe200078ee2ff */
[----:B-1----:R-:W-:Y:S01]  /*3aa0*/  IMAD.WIDE R38, R146, 0x4, R38 ;  /* 0x0000000492267825 */ /* 0x002fe200078e0226 */
[----:B------:R-:W-:Y:S02]  /*3ab0*/  LOP3.LUT R87, R87, 0x3, RZ, 0xc0, !PT ;  /* 0x0000000357577812 */ /* 0x000fe400078ec0ff */
[----:B------:R-:W-:Y:S01]  /*3ac0*/  SHF.R.U32.HI R17, RZ, 0x1, R98 ;  /* 0x00000001ff117819 */ /* 0x000fe20000011662 */
[----:B------:R-:W-:Y:S01]  /*3ad0*/  IMAD R78, R85, 0x10, R78 ;  /* 0x00000010554e7824 */ /* 0x000fe200078e024e */
[----:B------:R-:W-:Y:S01]  /*3ae0*/  IADD3 R87, R87, R97, R96 ;  /* 0x0000006157577210 */ /* 0x000fe20007ffe060 */
[----:B------:R-:W-:Y:S01]  /*3af0*/  IMAD R67, R67, 0x1000, R68 ;  /* 0x0000100043437824 */ /* 0x000fe200078e0244 */
[----:B------:R-:W-:Y:S01]  /*3b00*/  LOP3.LUT R68, R81, 0xf00, RZ, 0xe2, !PT ;  /* 0x00000f0051447812 */ /* 0x000fe200078ee2ff */
[----:B------:R1:W-:Y:S01]  /*3b10*/  LDGSTS.E [R147+0x3400], [R54.64], P2 ;  /* 0x0340000036937fae */ /* 0x0003e20009121844 */
[----:B------:R-:W-:Y:S01]  /*3b20*/  IADD3 R0, R0, -0x8, RZ ;  /* 0xfffffff800007810 */ /* 0x000fe20007ffe0ff */
[----:B--2---:R-:W-:Y:S01]  /*3b30*/  IMAD.WIDE R46, R146, 0x4, R46 ;  /* 0x00000004922e7825 */ /* 0x004fe200078e022e */
[----:B------:R-:W-:-:S02]  /*3b40*/  LOP3.LUT P1, RZ, R17, 0x1, RZ, 0xc0, !PT ;  /* 0x0000000111ff7812 */ /* 0x000fc4000782c0ff */
[----:B------:R-:W-:Y:S01]  /*3b50*/  LOP3.LUT R17, R78, 0xff, RZ, 0xc0, !PT ;  /* 0x000000ff4e117812 */ /* 0x000fe200078ec0ff */
[----:B------:R-:W-:Y:S01]  /*3b60*/  IMAD R68, R87, 0x1000, R68 ;  /* 0x0000100057447824 */ /* 0x000fe200078e0244 */
[----:B------:R-:W-:Y:S02]  /*3b70*/  ISETP.GE.U32.AND P2, PT, R0, 0x7fffffd9, PT ;  /* 0x7fffffd90000780c */ /* 0x000fe40003f46070 */
[----:B------:R-:W-:Y:S01]  /*3b80*/  SHF.R.U32.HI R0, RZ, 0x8, R98 ;  /* 0x00000008ff007819 */ /* 0x000fe20000011662 */
[----:B------:R-:W-:Y:S01]  /*3b90*/  IMAD.IADD R68, R68, 0x1, R17 ;  /* 0x0000000144447824 */ /* 0x000fe200078e0211 */
[----:B------:R-:W-:Y:S01]  /*3ba0*/  LOP3.LUT R99, R148, 0x1f, RZ, 0xc0, !PT ;  /* 0x0000001f94637812 */ /* 0x000fe200078ec0ff */
[----:B------:R-:W-:Y:S01]  /*3bb0*/  IMAD.MOV.U32 R17, RZ, RZ, 0x1f ;  /* 0x0000001fff117424 */ /* 0x000fe200078e00ff */
[----:B------:R-:W-:Y:S01]  /*3bc0*/  LOP3.LUT R70, R69, 0xff, RZ, 0xc0, !PT ;  /* 0x000000ff45467812 */ /* 0x000fe200078ec0ff */
[----:B-1----:R-:W-:Y:S02]  /*3bd0*/  IMAD.WIDE R54, R146, 0x4, R54 ;  /* 0x0000000492367825 */ /* 0x002fe400078e0236 */
[----:B------:R1:W-:Y:S01]  /*3be0*/  LDGSTS.E [R147+0x3c00], [R62.64], P1 ;  /* 0x03c000003e937fae */ /* 0x0003e20008921844 */
[----:B------:R-:W-:Y:S01]  /*3bf0*/  IADD3 R17, R17, c[0x0][0x180], RZ ;  /* 0x0000600011117a10 */ /* 0x000fe20007ffe0ff */
[----:B------:R-:W-:Y:S01]  /*3c00*/  IMAD R138, R99, c[0x0][0x18c], RZ ;  /* 0x00006300638a7a24 */ /* 0x000fe200078e02ff */
[----:B------:R-:W-:Y:S01]  /*3c10*/  LOP3.LUT P1, RZ, R0, 0x1, RZ, 0xc0, !PT ;  /* 0x0000000100ff7812 */ /* 0x000fe2000782c0ff */
[----:B------:R2:W-:Y:S01]  /*3c20*/  LDGSTS.E [R145+0x600], [R12.64], !P6 ;  /* 0x006000000c917fae */ /* 0x0005e2000f121844 */
[----:B------:R-:W-:Y:S01]  /*3c30*/  SHF.R.U32.HI R0, RZ, 0xc, R98 ;  /* 0x0000000cff007819 */ /* 0x000fe20000011662 */
[----:B------:R-:W-:Y:S01]  /*3c40*/  IMAD.IADD R67, R67, 0x1, R70 ;  /* 0x0000000143437824 */ /* 0x000fe200078e0246 */
[----:B------:R-:W-:Y:S01]  /*3c50*/  SHF.R.U32.HI R98, RZ, 0x4, R98 ;  /* 0x00000004ff627819 */ /* 0x000fe20000011662 */
[----:B------:R3:W-:Y:S01]  /*3c60*/  LDGSTS.E [R145+0xe00], [R20.64], !P2 ;  /* 0x00e0000014917fae */ /* 0x0007e2000d121844 */
[----:B------:R-:W-:-:S02]  /*3c70*/  ISETP.GT.AND P2, PT, R17, 0x1f, PT ;  /* 0x0000001f1100780c */ /* 0x000fc40003f44270 */
[----:B------:R-:W-:Y:S01]  /*3c80*/  LOP3.LUT P6, RZ, R0, 0x1, RZ, 0xc0, !PT ;  /* 0x0000000100ff7812 */ /* 0x000fe200078cc0ff */
[----:B------:R4:W-:Y:S01]  /*3c90*/  LDGSTS.E [R145+0x1600], [R26.64], !P4 ;  /* 0x016000001a917fae */ /* 0x0009e2000e121844 */
[C---:B------:R-:W-:Y:S01]  /*3ca0*/  ISETP.GE.AND P4, PT, R99.reuse, c[0x0][0x180], PT ;  /* 0x0000600063007a0c */ /* 0x040fe20003f86270 */
[----:B-1----:R-:W-:Y:S01]  /*3cb0*/  IMAD.WIDE R62, R146, 0x4, R62 ;  /* 0x00000004923e7825 */ /* 0x002fe200078e023e */
[----:B------:R-:W-:Y:S01]  /*3cc0*/  SEL R0, RZ, 0x4, !P2 ;  /* 0x00000004ff007807 */ /* 0x000fe20005000000 */
[----:B------:R1:W-:Y:S01]  /*3cd0*/  LDGSTS.E [R145+0x1e00], [R32.64], !P3 ;  /* 0x01e0000020917fae */ /* 0x0003e2000d921844 */
[----:B------:R-:W-:Y:S01]  /*3ce0*/  LOP3.LUT P3, RZ, R98, 0x1, RZ, 0xc0, !PT ;  /* 0x0000000162ff7812 */ /* 0x000fe2000786c0ff */
[----:B--2---:R-:W-:Y:S01]  /*3cf0*/  IMAD.WIDE R12, R146, 0x4, R12 ;  /* 0x00000004920c7825 */ /* 0x004fe200078e020c */
[----:B------:R-:W-:Y:S02]  /*3d00*/  SEL R0, R0, RZ, !P4 ;  /* 0x000000ff00007207 */ /* 0x000fe40006000000 */
[----:B------:R-:W-:Y:S01]  /*3d10*/  PRMT R141, R68, 0x5410, R67 ;  /* 0x00005410448d7816 */ /* 0x000fe20000000043 */
[----:B---3--:R-:W-:Y:S01]  /*3d20*/  IMAD.WIDE R20, R146, 0x4, R20 ;  /* 0x0000000492147825 */ /* 0x008fe200078e0214 */
[----:B------:R-:W-:Y:S01]  /*3d30*/  ISETP.NE.U32.AND P4, PT, R0, RZ, PT ;  /* 0x000000ff0000720c */ /* 0x000fe20003f85070 */
[----:B------:R2:W-:Y:S01]  /*3d40*/  LDGSTS.E [R145+0x2600], [R40.64], P6 ;  /* 0x0260000028917fae */ /* 0x0005e2000b121844 */
[----:B------:R-:W-:Y:S01]  /*3d50*/  ISETP.GE.AND P6, PT, R99, R66, PT ;  /* 0x000000426300720c */ /* 0x000fe20003fc6270 */
[----:B------:R-:W-:Y:S01]  /*3d60*/  IMAD.SHL.U32 R0, R138, 0x4, RZ ;  /* 0x000000048a007824 */ /* 0x000fe200078e00ff */
[----:B------:R-:W-:Y:S01]  /*3d70*/  LOP3.LUT R66, R148, 0x60, RZ, 0xc0, !PT ;  /* 0x0000006094427812 */ /* 0x000fe200078ec0ff */
[----:B------:R3:W-:Y:S01]  /*3d80*/  LDGSTS.E [R145+0x2e00], [R48.64], P1 ;  /* 0x02e0000030917fae */ /* 0x0007e20008921844 */
[----:B------:R-:W-:Y:S01]  /*3d90*/  SHF.R.U64 R67, R141, 0x1f, RZ ;  /* 0x0000001f8d437819 */ /* 0x000fe200000012ff */
[----:B----4-:R-:W-:Y:S01]  /*3da0*/  IMAD.WIDE R26, R146, 0x4, R26 ;  /* 0x00000004921a7825 */ /* 0x010fe200078e021a */
[----:B------:R-:W-:Y:S01]  /*3db0*/  IADD3 R127, P1, R0, c[0x0][0x168], RZ ;  /* 0x00005a00007f7a10 */ /* 0x000fe20007f3e0ff */
[----:B------:R4:W-:Y:S01]  /*3dc0*/  LDGSTS.E [R145+0x3600], [R56.64], P3 ;  /* 0x0360000038917fae */ /* 0x0009e20009921844 */
[----:B------:R-:W-:Y:S01]  /*3dd0*/  SHF.R.U32.HI R198, RZ, 0x1, R66 ;  /* 0x00000001ffc67819 */ /* 0x000fe20000011642 */
[----:B-1----:R-:W-:Y:S01]  /*3de0*/  IMAD.WIDE R32, R146, 0x4, R32 ;  /* 0x0000000492207825 */ /* 0x002fe200078e0220 */
[----:B------:R-:W-:Y:S01]  /*3df0*/  LEA.HI.X.SX32 R143, R138, c[0x0][0x16c], 0x2, P1 ;  /* 0x00005b008a8f7a11 */ /* 0x000fe200008f16ff */
[----:B------:R1:W-:Y:S01]  /*3e00*/  LDGSTS.E [R145+0x3e00], [R64.64], !P0 ;  /* 0x03e0000040917fae */ /* 0x0003e2000c121844 */
[-C--:B------:R-:W-:Y:S01]  /*3e10*/  LEA R66, P1, R8, R127.reuse, 0x2 ;  /* 0x0000007f08427211 */ /* 0x080fe200078210ff */
[----:B--2---:R-:W-:Y:S01]  /*3e20*/  IMAD.WIDE R40, R146, 0x4, R40 ;  /* 0x0000000492287825 */ /* 0x004fe200078e0228 */
[----:B------:R-:W-:Y:S01]  /*3e30*/  LEA R68, P0, R10, R127, 0x2 ;  /* 0x0000007f0a447211 */ /* 0x000fe200078010ff */
[----:B------:R-:W0:Y:S01]  /*3e40*/  LDGDEPBAR ;  /* 0x00000000000079af */ /* 0x000e220000000000 */
[----:B------:R-:W-:Y:S01]  /*3e50*/  LOP3.LUT P3, RZ, R67, 0x1, RZ, 0xc0, !PT ;  /* 0x0000000143ff7812 */ /* 0x000fe2000786c0ff */
[----:B---3--:R-:W-:Y:S01]  /*3e60*/  IMAD.WIDE R48, R146, 0x4, R48 ;  /* 0x0000000492307825 */ /* 0x008fe200078e0230 */
[----:B------:R-:W-:-:S02]  /*3e70*/  LEA.HI.X.SX32 R67, R8, R143, 0x2, P1 ;  /* 0x0000008f08437211 */ /* 0x000fc400008f16ff */
[----:B------:R-:W-:Y:S01]  /*3e80*/  LEA R70, P1, R16, R127, 0x2 ;  /* 0x0000007f10467211 */ /* 0x000fe200078210ff */
[----:B----4-:R-:W-:Y:S01]  /*3e90*/  IMAD.WIDE R56, R146, 0x4, R56 ;  /* 0x0000000492387825 */ /* 0x010fe200078e0238 */
[----:B------:R-:W-:Y:S02]  /*3ea0*/  LEA.HI.X.SX32 R69, R10, R143, 0x2, P0 ;  /* 0x0000008f0a457211 */ /* 0x000fe400000f16ff */
[----:B------:R-:W-:Y:S01]  /*3eb0*/  LEA R72, P0, R250, R127, 0x2 ;  /* 0x0000007ffa487211 */ /* 0x000fe200078010ff */
[----:B-1----:R-:W-:Y:S01]  /*3ec0*/  IMAD.WIDE R64, R146, 0x4, R64 ;  /* 0x0000000492407825 */ /* 0x002fe200078e0240 */
[----:B------:R-:W-:Y:S02]  /*3ed0*/  LEA.HI.X.SX32 R71, R16, R143, 0x2, P1 ;  /* 0x0000008f10477211 */ /* 0x000fe400008f16ff */
[----:B------:R-:W-:Y:S02]  /*3ee0*/  LEA R74, P1, R246, R127, 0x2 ;  /* 0x0000007ff64a7211 */ /* 0x000fe400078210ff */
[----:B------:R-:W-:-:S02]  /*3ef0*/  LEA.HI.X.SX32 R73, R250, R143, 0x2, P0 ;  /* 0x0000008ffa497211 */ /* 0x000fc400000f16ff */
[----:B------:R-:W-:Y:S02]  /*3f00*/  LEA R76, P0, R242, R127, 0x2 ;  /* 0x0000007ff24c7211 */ /* 0x000fe400078010ff */
[----:B------:R-:W-:Y:S02]  /*3f10*/  LEA.HI.X.SX32 R75, R246, R143, 0x2, P1 ;  /* 0x0000008ff64b7211 */ /* 0x000fe400008f16ff */
[----:B------:R-:W-:Y:S02]  /*3f20*/  LEA R78, P1, R238, R127, 0x2 ;  /* 0x0000007fee4e7211 */ /* 0x000fe400078210ff */
        /* <DEDUP_REMOVED lines=28> */
[----:B------:R-:W-:Y:S02]  /*40f0*/  LOP3.LUT R198, R161, R198, RZ, 0x3c, !PT ;  /* 0x000000c6a1c67212 */ /* 0x000fe400078e3cff */
[----:B------:R-:W-:Y:S02]  /*4100*/  LEA.HI.X.SX32 R105, R248, R143, 0x2, P0 ;  /* 0x0000008ff8697211 */ /* 0x000fe400000f16ff */
[----:B------:R-:W-:Y:S01]  /*4110*/  LEA R108, P0, R240, R127, 0x2 ;  /* 0x0000007ff06c7211 */ /* 0x000fe200078010ff */
[----:B------:R1:W-:Y:S01]  /*4120*/  LDGSTS.E [R198+0x8000], [R66.64], P4 ;  /* 0x0800000042c67fae */ /* 0x0003e2000a121844 */
[----:B------:R-:W-:Y:S02]  /*4130*/  LEA.HI.X.SX32 R107, R244, R143, 0x2, P1 ;  /* 0x0000008ff46b7211 */ /* 0x000fe400008f16ff */
[----:B------:R-:W-:Y:S01]  /*4140*/  LEA R110, P1, R236, R127, 0x2 ;  /* 0x0000007fec6e7211 */ /* 0x000fe200078210ff */
[----:B------:R2:W-:Y:S01]  /*4150*/  LDGSTS.E [R198+0x8400], [R68.64], P4 ;  /* 0x0840000044c67fae */ /* 0x0005e2000a121844 */
[----:B------:R-:W-:-:S02]  /*4160*/  LEA.HI.X.SX32 R109, R240, R143, 0x2, P0 ;  /* 0x0000008ff06d7211 */ /* 0x000fc400000f16ff */
[----:B------:R-:W-:Y:S01]  /*4170*/  LEA R112, P0, R232, R127, 0x2 ;  /* 0x0000007fe8707211 */ /* 0x000fe200078010ff */
[----:B------:R3:W-:Y:S01]  /*4180*/  LDGSTS.E [R198+0x8800], [R70.64], P4 ;  /* 0x0880000046c67fae */ /* 0x0007e2000a121844 */
[----:B------:R-:W-:Y:S02]  /*4190*/  LEA.HI.X.SX32 R111, R236, R143, 0x2, P1 ;  /* 0x0000008fec6f7211 */ /* 0x000fe400008f16ff */
[----:B------:R-:W-:Y:S01]  /*41a0*/  LEA R114, P1, R228, R127, 0x2 ;  /* 0x0000007fe4727211 */ /* 0x000fe200078210ff */
[----:B------:R4:W-:Y:S01]  /*41b0*/  LDGSTS.E [R198+0x8c00], [R72.64], P4 ;  /* 0x08c0000048c67fae */ /* 0x0009e2000a121844 */
[----:B------:R-:W-:Y:S01]  /*41c0*/  LEA.HI.X.SX32 R113, R232, R143, 0x2, P0 ;  /* 0x0000008fe8717211 */ /* 0x000fe200000f16ff */
[C---:B-1----:R-:W-:Y:S01]  /*41d0*/  IMAD.WIDE R66, R199.reuse, 0x4, R66 ;  /* 0x00000004c7427825 */ /* 0x042fe200078e0242 */
[----:B------:R-:W-:Y:S01]  /*41e0*/  LEA R116, P0, R224, R127, 0x2 ;  /* 0x0000007fe0747211 */ /* 0x000fe200078010ff */
[----:B------:R1:W-:Y:S01]  /*41f0*/  LDGSTS.E [R198+0x9000], [R74.64], P4 ;  /* 0x090000004ac67fae */ /* 0x0003e2000a121844 */
[----:B------:R-:W-:Y:S01]  /*4200*/  LEA.HI.X.SX32 R115, R228, R143, 0x2, P1 ;  /* 0x0000008fe4737211 */ /* 0x000fe200008f16ff */
[C---:B--2---:R-:W-:Y:S01]  /*4210*/  IMAD.WIDE R68, R199.reuse, 0x4, R68 ;  /* 0x00000004c7447825 */ /* 0x044fe200078e0244 */
[----:B------:R-:W-:Y:S01]  /*4220*/  LEA R118, P1, R220, R127, 0x2 ;  /* 0x0000007fdc767211 */ /* 0x000fe200078210ff */
[----:B------:R2:W-:Y:S01]  /*4230*/  LDGSTS.E [R198+0x9400], [R76.64], P4 ;  /* 0x094000004cc67fae */ /* 0x0005e2000a121844 */
[----:B------:R-:W-:Y:S01]  /*4240*/  LEA.HI.X.SX32 R117, R224, R143, 0x2, P0 ;  /* 0x0000008fe0757211 */ /* 0x000fe200000f16ff */
[C---:B---3--:R-:W-:Y:S01]  /*4250*/  IMAD.WIDE R70, R199.reuse, 0x4, R70 ;  /* 0x00000004c7467825 */ /* 0x048fe200078e0246 */
[----:B------:R-:W-:Y:S01]  /*4260*/  LOP3.LUT R144, R198, 0x40, RZ, 0x3c, !PT ;  /* 0x00000040c6907812 */ /* 0x000fe200078e3cff */
[----:B------:R3:W-:Y:S01]  /*4270*/  LDGSTS.E [R198+0x9800], [R78.64], P4 ;  /* 0x098000004ec67fae */ /* 0x0007e2000a121844 */
[----:B------:R-:W-:Y:S01]  /*4280*/  LEA R120, P0, R216, R127, 0x2 ;  /* 0x0000007fd8787211 */ /* 0x000fe200078010ff */
[C---:B----4-:R-:W-:Y:S01]  /*4290*/  IMAD.WIDE R72, R199.reuse, 0x4, R72 ;  /* 0x00000004c7487825 */ /* 0x050fe200078e0248 */
[----:B------:R-:W-:Y:S01]  /*42a0*/  LEA.HI.X.SX32 R119, R220, R143, 0x2, P1 ;  /* 0x0000008fdc777211 */ /* 0x000fe200008f16ff */
[----:B------:R4:W-:Y:S01]  /*42b0*/  LDGSTS.E [R198+0x9c00], [R80.64], P4 ;  /* 0x09c0000050c67fae */ /* 0x0009e2000a121844 */
[----:B------:R-:W-:Y:S01]  /*42c0*/  LEA R122, P1, R212, R127, 0x2 ;  /* 0x0000007fd47a7211 */ /* 0x000fe200078210ff */
[C---:B-1----:R-:W-:Y:S01]  /*42d0*/  IMAD.WIDE R74, R199.reuse, 0x4, R74 ;  /* 0x00000004c74a7825 */ /* 0x042fe200078e024a */
[----:B------:R-:W-:Y:S01]  /*42e0*/  LEA.HI.X.SX32 R121, R216, R143, 0x2, P0 ;  /* 0x0000008fd8797211 */ /* 0x000fe200000f16ff */
[----:B------:R1:W-:Y:S01]  /*42f0*/  LDGSTS.E [R198+0xa000], [R82.64], P4 ;  /* 0x0a00000052c67fae */ /* 0x0003e2000a121844 */
[----:B------:R-:W-:Y:S01]  /*4300*/  LEA R124, P0, R208, R127, 0x2 ;  /* 0x0000007fd07c7211 */ /* 0x000fe200078010ff */
[C---:B--2---:R-:W-:Y:S01]  /*4310*/  IMAD.WIDE R76, R199.reuse, 0x4, R76 ;  /* 0x00000004c74c7825 */ /* 0x044fe200078e024c */
[----:B------:R-:W-:Y:S01]  /*4320*/  LEA.HI.X.SX32 R123, R212, R143, 0x2, P1 ;  /* 0x0000008fd47b7211 */ /* 0x000fe200008f16ff */
[----:B------:R2:W-:Y:S01]  /*4330*/  LDGSTS.E [R198+0xa400], [R84.64], P4 ;  /* 0x0a40000054c67fae */ /* 0x0005e2000a121844 */
[----:B------:R-:W-:Y:S01]  /*4340*/  LEA R126, P1, R204, R127, 0x2 ;  /* 0x0000007fcc7e7211 */ /* 0x000fe200078210ff */
[----:B---3--:R-:W-:Y:S01]  /*4350*/  IMAD.WIDE R78, R199, 0x4, R78 ;  /* 0x00000004c74e7825 */ /* 0x008fe200078e024e */
[----:B------:R-:W-:Y:S01]  /*4360*/  SHF.R.U64 R129, R141, 0x1b, RZ ;  /* 0x0000001b8d817819 */ /* 0x000fe200000012ff */
[----:B------:R3:W-:Y:S01]  /*4370*/  LDGSTS.E [R198+0xa800], [R86.64], P4 ;  /* 0x0a80000056c67fae */ /* 0x0007e2000a121844 */
[----:B------:R-:W-:Y:S01]  /*4380*/  LEA.HI.X.SX32 R125, R208, R143, 0x2, P0 ;  /* 0x0000008fd07d7211 */ /* 0x000fe200000f16ff */
[C---:B----4-:R-:W-:Y:S01]  /*4390*/  IMAD.WIDE R80, R199.reuse, 0x4, R80 ;  /* 0x00000004c7507825 */ /* 0x050fe200078e0250 */
[----:B------:R-:W-:Y:S01]  /*43a0*/  LEA R128, P0, R200, R127, 0x2 ;  /* 0x0000007fc8807211 */ /* 0x000fe200078010ff */
[----:B------:R4:W-:Y:S01]  /*43b0*/  LDGSTS.E [R198+0xac00], [R88.64], P4 ;  /* 0x0ac0000058c67fae */ /* 0x0009e2000a121844 */
[-C--:B------:R-:W-:Y:S01]  /*43c0*/  LEA.HI.X.SX32 R127, R204, R143.reuse, 0x2, P1 ;  /* 0x0000008fcc7f7211 */ /* 0x080fe200008f16ff */
[----:B-1----:R-:W-:Y:S01]  /*43d0*/  IMAD.WIDE R82, R199, 0x4, R82 ;  /* 0x00000004c7527825 */ /* 0x002fe200078e0252 */
[----:B------:R-:W-:Y:S01]  /*43e0*/  LOP3.LUT P1, RZ, R129, 0x1, RZ, 0xc0, !PT ;  /* 0x0000000181ff7812 */ /* 0x000fe2000782c0ff */
[----:B------:R1:W-:Y:S01]  /*43f0*/  LDGSTS.E [R198+0xb000], [R90.64], P4 ;  /* 0x0b0000005ac67fae */ /* 0x0003e2000a121844 */
[----:B------:R-:W-:Y:S01]  /*4400*/  LEA.HI.X.SX32 R129, R200, R143, 0x2, P0 ;  /* 0x0000008fc8817211 */ /* 0x000fe200000f16ff */
[----:B--2---:R-:W-:Y:S01]  /*4410*/  IMAD.WIDE R84, R199, 0x4, R84 ;  /* 0x00000004c7547825 */ /* 0x004fe200078e0254 */
[C---:B------:R-:W-:Y:S01]  /*4420*/  SHF.R.U64 R142, R141.reuse, 0x17, RZ ;  /* 0x000000178d8e7819 */ /* 0x040fe200000012ff */
[----:B------:R2:W-:Y:S01]  /*4430*/  LDGSTS.E [R198+0xb400], [R92.64], P4 ;  /* 0x0b4000005cc67fae */ /* 0x0005e2000a121844 */
[----:B------:R-:W-:Y:S01]  /*4440*/  SHF.R.U64 R143, R141, 0xb, RZ ;  /* 0x0000000b8d8f7819 */ /* 0x000fe200000012ff */
[----:B---3--:R-:W-:Y:S01]  /*4450*/  IMAD.WIDE R86, R199, 0x4, R86 ;  /* 0x00000004c7567825 */ /* 0x008fe200078e0256 */
[----:B------:R-:W-:Y:S01]  /*4460*/  LOP3.LUT P0, RZ, R142, 0x1, RZ, 0xc0, !PT ;  /* 0x000000018eff7812 */ /* 0x000fe2000780c0ff */
[----:B------:R3:W-:Y:S01]  /*4470*/  LDGSTS.E [R198+0xb800], [R94.64], P4 ;  /* 0x0b8000005ec67fae */ /* 0x0007e2000a121844 */
[----:B------:R-:W-:Y:S01]  /*4480*/  SHF.R.U64 R142, R141, 0x13, RZ ;  /* 0x000000138d8e7819 */ /* 0x000fe200000012ff */
[----:B----4-:R-:W-:-:S02]  /*4490*/  IMAD.WIDE R88, R199, 0x4, R88 ;  /* 0x00000004c7587825 */ /* 0x010fc400078e0258 */
[----:B------:R4:W-:Y:S02]  /*44a0*/  LDGSTS.E [R198+0xbc00], [R96.64], P4 ;  /* 0x0bc0000060c67fae */ /* 0x0009e4000a121844 */
[C---:B-1----:R-:W-:Y:S02]  /*44b0*/  IMAD.WIDE R90, R199.reuse, 0x4, R90 ;  /* 0x00000004c75a7825 */ /* 0x042fe400078e025a */
[----:B------:R1:W-:Y:S02]  /*44c0*/  LDGSTS.E [R144+0x8200], [R98.64], P4 ;  /* 0x0820000062907fae */ /* 0x0003e4000a121844 */
[C---:B--2---:R-:W-:Y:S02]  /*44d0*/  IMAD.WIDE R92, R199.reuse, 0x4, R92 ;  /* 0x00000004c75c7825 */ /* 0x044fe400078e025c */
[----:B------:R2:W-:Y:S02]  /*44e0*/  LDGSTS.E [R144+0x8600], [R100.64], P4 ;  /* 0x0860000064907fae */ /* 0x0005e4000a121844 */
[----:B---3--:R-:W-:-:S02]  /*44f0*/  IMAD.WIDE R94, R199, 0x4, R94 ;  /* 0x00000004c75e7825 */ /* 0x008fc400078e025e */
[----:B------:R3:W-:Y:S02]  /*4500*/  LDGSTS.E [R144+0x8a00], [R102.64], P4 ;  /* 0x08a0000066907fae */ /* 0x0007e4000a121844 */
[C---:B----4-:R-:W-:Y:S02]  /*4510*/  IMAD.WIDE R96, R199.reuse, 0x4, R96 ;  /* 0x00000004c7607825 */ /* 0x050fe400078e0260 */
[----:B------:R4:W-:Y:S02]  /*4520*/  LDGSTS.E [R144+0x8e00], [R104.64], P4 ;  /* 0x08e0000068907fae */ /* 0x0009e4000a121844 */
[C---:B-1----:R-:W-:Y:S02]  /*4530*/  IMAD.WIDE R98, R199.reuse, 0x4, R98 ;  /* 0x00000004c7627825 */ /* 0x042fe400078e0262 */
[----:B------:R1:W-:Y:S02]  /*4540*/  LDGSTS.E [R144+0x9200], [R106.64], P4 ;  /* 0x092000006a907fae */ /* 0x0003e4000a121844 */
[----:B--2---:R-:W-:-:S02]  /*4550*/  IMAD.WIDE R100, R199, 0x4, R100 ;  /* 0x00000004c7647825 */ /* 0x004fc400078e0264 */
[----:B------:R2:W-:Y:S02]  /*4560*/  LDGSTS.E [R144+0x9600], [R108.64], P4 ;  /* 0x096000006c907fae */ /* 0x0005e4000a121844 */
[C---:B---3--:R-:W-:Y:S02]  /*4570*/  IMAD.WIDE R102, R199.reuse, 0x4, R102 ;  /* 0x00000004c7667825 */ /* 0x048fe400078e0266 */
[----:B------:R3:W-:Y:S02]  /*4580*/  LDGSTS.E [R144+0x9a00], [R110.64], P4 ;  /* 0x09a000006e907fae */ /* 0x0007e4000a121844 */
[C---:B----4-:R-:W-:Y:S02]  /*4590*/  IMAD.WIDE R104, R199.reuse, 0x4, R104 ;  /* 0x00000004c7687825 */ /* 0x050fe400078e0268 */
[----:B------:R4:W-:Y:S02]  /*45a0*/  LDGSTS.E [R144+0x9e00], [R112.64], P4 ;  /* 0x09e0000070907fae */ /* 0x0009e4000a121844 */
[----:B-1----:R-:W-:-:S02]  /*45b0*/  IMAD.WIDE R106, R199, 0x4, R106 ;  /* 0x00000004c76a7825 */ /* 0x002fc400078e026a */
[----:B------:R1:W-:Y:S02]  /*45c0*/  LDGSTS.E [R144+0xa200], [R114.64], P4 ;  /* 0x0a20000072907fae */ /* 0x0003e4000a121844 */
[C---:B--2---:R-:W-:Y:S02]  /*45d0*/  IMAD.WIDE R108, R199.reuse, 0x4, R108 ;  /* 0x00000004c76c7825 */ /* 0x044fe400078e026c */
[----:B------:R2:W-:Y:S02]  /*45e0*/  LDGSTS.E [R144+0xa600], [R116.64], P4 ;  /* 0x0a60000074907fae */ /* 0x0005e4000a121844 */
[C---:B---3--:R-:W-:Y:S02]  /*45f0*/  IMAD.WIDE R110, R199.reuse, 0x4, R110 ;  /* 0x00000004c76e7825 */ /* 0x048fe400078e026e */
[----:B------:R3:W-:Y:S02]  /*4600*/  LDGSTS.E [R144+0xaa00], [R118.64], P4 ;  /* 0x0aa0000076907fae */ /* 0x0007e4000a121844 */
        /* <DEDUP_REMOVED lines=9> */
[----:B------:R4:W-:Y:S01]  /*46a0*/  LDGSTS.E [R144+0xbe00], [R128.64], P4 ;  /* 0x0be0000080907fae */ /* 0x0009e2000a121844 */
[----:B------:R-:W-:Y:S01]  /*46b0*/  LOP3.LUT P4, RZ, R142, 0x1, RZ, 0xc0, !PT ;  /* 0x000000018eff7812 */ /* 0x000fe2000788c0ff */
[----:B-1----:R-:W-:Y:S01]  /*46c0*/  IMAD.WIDE R122, R199, 0x4, R122 ;  /* 0x00000004c77a7825 */ /* 0x002fe200078e027a */
[----:B------:R-:W-:Y:S01]  /*46d0*/  SHF.R.U64 R142, R141, 0xf, RZ ;  /* 0x0000000f8d8e7819 */ /* 0x000fe200000012ff */
[----:B------:R-:W0:Y:S02]  /*46e0*/  LDGDEPBAR ;  /* 0x00000000000079af */ /* 0x000e240000000000 */
[----:B--2---:R-:W-:-:S02]  /*46f0*/  IMAD.WIDE R124, R199, 0x4, R124 ;  /* 0x00000004c77c7825 */ /* 0x004fc400078e027c */
[----:B------:R-:W-:Y:S02]  /*4700*/  BAR.SYNC.DEFER_BLOCKING 0x0 ;  /* 0x0000000000007b1d */ /* 0x000fe40000010000 */
[----:B---3--:R-:W-:-:S04]  /*4710*/  IMAD.WIDE R126, R199, 0x4, R126 ;  /* 0x00000004c77e7825 */ /* 0x008fc800078e027e */
[----:B----4-:R-:W-:Y:S01]  /*4720*/  IMAD.WIDE R128, R199, 0x4, R128 ;  /* 0x00000004c7807825 */ /* 0x010fe200078e0280 */
[----:B------:R-:W-:Y:S01]  /*4730*/  @!PT LDS RZ, [RZ] ;  /* 0x00000000fffff984 */ /* 0x000fe20000000800 */
[----:B------:R-:W-:Y:S01]  /*4740*/  @!PT LDS RZ, [RZ] ;  /* 0x00000000fffff984 */ /* 0x000fe20000000800 */
[----:B------:R-:W-:Y:S01]  /*4750*/  @!PT LDS RZ, [RZ] ;  /* 0x00000000fffff984 */ /* 0x000fe20000000800 */
[----:B------:R1:W-:Y:S01]  /*4760*/  LDGSTS.E [R161+0x4000], [R136.64], P3 ;  /* 0x0400000088a17fae */ /* 0x0003e20009921844 */
[----:B------:R-:W-:Y:S02]  /*4770*/  LOP3.LUT P3, RZ, R142, 0x1, RZ, 0xc0, !PT ;  /* 0x000000018eff7812 */ /* 0x000fe4000786c0ff */
[----:B------:R-:W-:Y:S01]  /*4780*/  SHF.R.U64 R142, R141, 0x7, RZ ;  /* 0x000000078d8e7819 */ /* 0x000fe200000012ff */
[----:B------:R2:W-:Y:S01]  /*4790*/  LDGSTS.E [R161+0x4800], [R134.64], P1 ;  /* 0x0480000086a17fae */ /* 0x0005e20008921844 */
[----:B------:R-:W-:-:S03]  /*47a0*/  LOP3.LUT P1, RZ, R143, 0x1, RZ, 0xc0, !PT ;  /* 0x000000018fff7812 */ /* 0x000fc6000782c0ff */
[----:B------:R3:W-:Y:S01]  /*47b0*/  LDGSTS.E [R161+0x5000], [R132.64], P0 ;  /* 0x0500000084a17fae */ /* 0x0007e20008121844 */
[----:B------:R-:W-:Y:S02]  /*47c0*/  LOP3.LUT P0, RZ, R142, 0x1, RZ, 0xc0, !PT ;  /* 0x000000018eff7812 */ /* 0x000fe4000780c0ff */
[C---:B------:R-:W-:Y:S01]  /*47d0*/  SHF.R.U64 R142, R141.reuse, 0x3, RZ ;  /* 0x000000038d8e7819 */ /* 0x040fe200000012ff */
[----:B------:R4:W-:Y:S01]  /*47e0*/  LDGSTS.E [R161+0x5800], [R130.64], P4 ;  /* 0x0580000082a17fae */ /* 0x0009e2000a121844 */
[C---:B-1----:R-:W-:Y:S02]  /*47f0*/  SHF.R.U64 R136, R141.reuse, 0x1e, RZ ;  /* 0x0000001e8d887819 */ /* 0x042fe400000012ff */
[----:B------:R-:W-:Y:S01]  /*4800*/  LOP3.LUT P4, RZ, R142, 0x1, RZ, 0xc0, !PT ;  /* 0x000000018eff7812 */ /* 0x000fe2000788c0ff */
[----:B------:R1:W-:Y:S01]  /*4810*/  LDGSTS.E [R161+0x6000], [R34.64], P3 ;  /* 0x0600000022a17fae */ /* 0x0003e20009921844 */
[C---:B--2---:R-:W-:Y:S02]  /*4820*/  SHF.R.U64 R134, R141.reuse, 0x1a, RZ ;  /* 0x0000001a8d867819 */ /* 0x044fe400000012ff */
[----:B------:R-:W-:Y:S01]  /*4830*/  LOP3.LUT P3, RZ, R136, 0x1, RZ, 0xc0, !PT ;  /* 0x0000000188ff7812 */ /* 0x000fe2000786c0ff */
[----:B------:R2:W-:Y:S01]  /*4840*/  LDGSTS.E [R161+0x6800], [R42.64], P1 ;  /* 0x068000002aa17fae */ /* 0x0005e20008921844 */
[----:B---3--:R-:W-:-:S02]  /*4850*/  SHF.R.U64 R132, R141, 0x16, RZ ;  /* 0x000000168d847819 */ /* 0x008fc400000012ff */
[----:B------:R-:W-:Y:S01]  /*4860*/  LOP3.LUT P1, RZ, R134, 0x1, RZ, 0xc0, !PT ;  /* 0x0000000186ff7812 */ /* 0x000fe2000782c0ff */
[----:B------:R2:W-:Y:S01]  /*4870*/  LDGSTS.E [R161+0x7000], [R50.64], P0 ;  /* 0x0700000032a17fae */ /* 0x0005e20008121844 */
[----:B------:R-:W-:Y:S02]  /*4880*/  LOP3.LUT P0, RZ, R132, 0x1, RZ, 0xc0, !PT ;  /* 0x0000000184ff7812 */ /* 0x000fe4000780c0ff */
[C---:B----4-:R-:W-:Y:S01]  /*4890*/  SHF.R.U64 R130, R141.reuse, 0x12, RZ ;  /* 0x000000128d827819 */ /* 0x050fe200000012ff */
[----:B------:R2:W-:Y:S01]  /*48a0*/  LDGSTS.E [R161+0x7800], [R58.64], P4 ;  /* 0x078000003aa17fae */ /* 0x0005e2000a121844 */
[C---:B-1----:R-:W-:Y:S02]  /*48b0*/  SHF.R.U64 R34, R141.reuse, 0xe, RZ ;  /* 0x0000000e8d227819 */ /* 0x042fe400000012ff */
[----:B------:R-:W-:Y:S01]  /*48c0*/  LOP3.LUT P4, RZ, R130, 0x1, RZ, 0xc0, !PT ;  /* 0x0000000182ff7812 */ /* 0x000fe2000788c0ff */
[----:B------:R1:W-:Y:S01]  /*48d0*/  LDGSTS.E [R160+0x4200], [R2.64], P3 ;  /* 0x0420000002a07fae */ /* 0x0003e20009921844 */
[----:B------:R-:W-:-:S02]  /*48e0*/  SHF.R.U64 R35, R141, 0xa, RZ ;  /* 0x0000000a8d237819 */ /* 0x000fc400000012ff */
[----:B------:R-:W-:Y:S01]  /*48f0*/  LOP3.LUT P3, RZ, R34, 0x1, RZ, 0xc0, !PT ;  /* 0x0000000122ff7812 */ /* 0x000fe2000786c0ff */
[----:B------:R2:W-:Y:S01]  /*4900*/  LDGSTS.E [R160+0x4a00], [R14.64], P1 ;  /* 0x04a000000ea07fae */ /* 0x0005e20008921844 */
[----:B------:R-:W-:Y:S02]  /*4910*/  SHF.R.U64 R34, R141, 0x6, RZ ;  /* 0x000000068d227819 */ /* 0x000fe400000012ff */
[----:B------:R-:W-:Y:S01]  /*4920*/  LOP3.LUT P1, RZ, R35, 0x1, RZ, 0xc0, !PT ;  /* 0x0000000123ff7812 */ /* 0x000fe2000782c0ff */
[----:B------:R2:W-:Y:S01]  /*4930*/  LDGSTS.E [R160+0x5200], [R22.64], P0 ;  /* 0x0520000016a07fae */ /* 0x0005e20008121844 */
[----:B------:R-:W-:Y:S02]  /*4940*/  LOP3.LUT P0, RZ, R34, 0x1, RZ, 0xc0, !PT ;  /* 0x0000000122ff7812 */ /* 0x000fe4000780c0ff */
[C---:B------:R-:W-:Y:S01]  /*4950*/  SHF.R.U64 R34, R141.reuse, 0x2, RZ ;  /* 0x000000028d227819 */ /* 0x040fe200000012ff */
[----:B------:R2:W-:Y:S01]  /*4960*/  LDGSTS.E [R160+0x5a00], [R28.64], P4 ;  /* 0x05a000001ca07fae */ /* 0x0005e2000a121844 */
[----:B-1----:R-:W-:-:S02]  /*4970*/  SHF.R.U64 R2, R141, 0x1d, RZ ;  /* 0x0000001d8d027819 */ /* 0x002fc400000012ff */
[----:B------:R-:W-:Y:S01]  /*4980*/  LOP3.LUT P4, RZ, R34, 0x1, RZ, 0xc0, !PT ;  /* 0x0000000122ff7812 */ /* 0x000fe2000788c0ff */
[----:B------:R2:W-:Y:S01]  /*4990*/  LDGSTS.E [R160+0x6200], [R36.64], P3 ;  /* 0x0620000024a07fae */ /* 0x0005e20009921844 */
[C---:B------:R-:W-:Y:S02]  /*49a0*/  SHF.R.U64 R3, R141.reuse, 0x19, RZ ;  /* 0x000000198d037819 */ /* 0x040fe400000012ff */
[----:B------:R-:W-:Y:S01]  /*49b0*/  LOP3.LUT P3, RZ, R2, 0x1, RZ, 0xc0, !PT ;  /* 0x0000000102ff7812 */ /* 0x000fe2000786c0ff */
[----:B------:R2:W-:Y:S01]  /*49c0*/  LDGSTS.E [R160+0x6a00], [R44.64], P1 ;  /* 0x06a000002ca07fae */ /* 0x0005e20008921844 */
[----:B------:R-:W-:Y:S02]  /*49d0*/  SHF.R.U64 R2, R141, 0x15, RZ ;  /* 0x000000158d027819 */ /* 0x000fe400000012ff */
[----:B------:R-:W-:Y:S01]  /*49e0*/  LOP3.LUT P1, RZ, R3, 0x1, RZ, 0xc0, !PT ;  /* 0x0000000103ff7812 */ /* 0x000fe2000782c0ff */
[----:B------:R2:W-:Y:S01]  /*49f0*/  LDGSTS.E [R160+0x7200], [R52.64], P0 ;  /* 0x0720000034a07fae */ /* 0x0005e20008121844 */
[----:B------:R-:W-:-:S02]  /*4a00*/  LOP3.LUT P0, RZ, R2, 0x1, RZ, 0xc0, !PT ;  /* 0x0000000102ff7812 */ /* 0x000fc4000780c0ff */
[C---:B------:R-:W-:Y:S01]  /*4a10*/  SHF.R.U64 R3, R141.reuse, 0x11, RZ ;  /* 0x000000118d037819 */ /* 0x040fe200000012ff */
[----:B------:R2:W-:Y:S01]  /*4a20*/  LDGSTS.E [R160+0x7a00], [R60.64], P4 ;  /* 0x07a000003ca07fae */ /* 0x0005e2000a121844 */
[----:B------:R-:W-:Y:S02]  /*4a30*/  SHF.R.U64 R2, R141, 0xd, RZ ;  /* 0x0000000d8d027819 */ /* 0x000fe400000012ff */
[----:B------:R-:W-:Y:S01]  /*4a40*/  LOP3.LUT P4, RZ, R3, 0x1, RZ, 0xc0, !PT ;  /* 0x0000000103ff7812 */ /* 0x000fe2000788c0ff */
[----:B------:R2:W-:Y:S01]  /*4a50*/  LDGSTS.E [R147+0x4400], [R6.64], P3 ;  /* 0x0440000006937fae */ /* 0x0005e20009921844 */
[C---:B------:R-:W-:Y:S02]  /*4a60*/  SHF.R.U64 R3, R141.reuse, 0x9, RZ ;  /* 0x000000098d037819 */ /* 0x040fe400000012ff */
[----:B------:R-:W-:Y:S01]  /*4a70*/  LOP3.LUT P3, RZ, R2, 0x1, RZ, 0xc0, !PT ;  /* 0x0000000102ff7812 */ /* 0x000fe2000786c0ff */
[----:B------:R2:W-:Y:S01]  /*4a80*/  LDGSTS.E [R147+0x4c00], [R18.64], P1 ;  /* 0x04c0000012937fae */ /* 0x0005e20008921844 */
[----:B------:R-:W-:-:S02]  /*4a90*/  SHF.R.U64 R2, R141, 0x5, RZ ;  /* 0x000000058d027819 */ /* 0x000fc400000012ff */
[----:B------:R-:W-:Y:S01]  /*4aa0*/  LOP3.LUT P1, RZ, R3, 0x1, RZ, 0xc0, !PT ;  /* 0x0000000103ff7812 */ /* 0x000fe2000782c0ff */
[----:B------:R2:W-:Y:S01]  /*4ab0*/  LDGSTS.E [R147+0x5400], [R24.64], P0 ;  /* 0x0540000018937fae */ /* 0x0005e20008121844 */
[----:B------:R-:W-:Y:S02]  /*4ac0*/  LOP3.LUT P0, RZ, R2, 0x1, RZ, 0xc0, !PT ;  /* 0x0000000102ff7812 */ /* 0x000fe4000780c0ff */
[C---:B------:R-:W-:Y:S01]  /*4ad0*/  SHF.R.U64 R3, R141.reuse, 0x1, RZ ;  /* 0x000000018d037819 */ /* 0x040fe200000012ff */
[----:B------:R2:W-:Y:S01]  /*4ae0*/  LDGSTS.E [R147+0x5c00], [R30.64], P4 ;  /* 0x05c000001e937fae */ /* 0x0005e2000a121844 */
[----:B------:R-:W-:Y:S02]  /*4af0*/  SHF.R.U64 R2, R141, 0x1c, RZ ;  /* 0x0000001c8d027819 */ /* 0x000fe400000012ff */
        /* <DEDUP_REMOVED lines=11> */
[----:B------:R-:W-:-:S02]  /*4bb0*/  SHF.R.U64 R2, R141, 0xc, RZ ;  /* 0x0000000c8d027819 */ /* 0x000fc400000012ff */
[----:B------:R-:W-:Y:S01]  /*4bc0*/  LOP3.LUT P4, RZ, R3, 0x1, RZ, 0xc0, !PT ;  /* 0x0000000103ff7812 */ /* 0x000fe2000788c0ff */
[----:B------:R2:W-:Y:S01]  /*4bd0*/  LDGSTS.E [R145+0x4600], [R12.64], P3 ;  /* 0x046000000c917fae */ /* 0x0005e20009921844 */
[----:B------:R-:W-:Y:S02]  /*4be0*/  LOP3.LUT P3, RZ, R2, 0x1, RZ, 0xc0, !PT ;  /* 0x0000000102ff7812 */ /* 0x000fe4000786c0ff */
[----:B------:R-:W-:Y:S01]  /*4bf0*/  SHF.R.U64 R3, R141, 0x8, RZ ;  /* 0x000000088d037819 */ /* 0x000fe200000012ff */
[----:B------:R2:W-:Y:S01]  /*4c00*/  LDGSTS.E [R145+0x4e00], [R20.64], P1 ;  /* 0x04e0000014917fae */ /* 0x0005e20008921844 */
[----:B------:R-:W-:Y:S02]  /*4c10*/  ISETP.GT.AND P1, PT, R17, 0x3f, PT ;  /* 0x0000003f1100780c */ /* 0x000fe40003f24270 */
[----:B------:R-:W-:Y:S01]  /*4c20*/  SEL R2, RZ, 0x4, P6 ;  /* 0x00000004ff027807 */ /* 0x000fe20003000000 */
[----:B------:R2:W-:Y:S01]  /*4c30*/  LDGSTS.E [R145+0x5600], [R26.64], P0 ;  /* 0x056000001a917fae */ /* 0x0005e20008121844 */
[----:B------:R-:W-:-:S02]  /*4c40*/  SHF.R.U64 R141, R141, 0x4, RZ ;  /* 0x000000048d8d7819 */ /* 0x000fc400000012ff */
[----:B------:R-:W-:Y:S01]  /*4c50*/  LOP3.LUT P0, RZ, R3, 0x1, RZ, 0xc0, !PT ;  /* 0x0000000103ff7812 */ /* 0x000fe2000780c0ff */
[----:B------:R2:W-:Y:S01]  /*4c60*/  LDGSTS.E [R145+0x5e00], [R32.64], P4 ;  /* 0x05e0000020917fae */ /* 0x0005e2000a121844 */
[----:B------:R-:W-:Y:S02]  /*4c70*/  SEL R2, R2, RZ, P1 ;  /* 0x000000ff02027207 */ /* 0x000fe40000800000 */
[----:B------:R-:W-:Y:S01]  /*4c80*/  LOP3.LUT P1, RZ, R141, 0x1, RZ, 0xc0, !PT ;  /* 0x000000018dff7812 */ /* 0x000fe2000782c0ff */
[----:B------:R2:W-:Y:S01]  /*4c90*/  LDGSTS.E [R145+0x6600], [R40.64], P3 ;  /* 0x0660000028917fae */ /* 0x0005e20009921844 */
[----:B------:R-:W-:-:S07]  /*4ca0*/  ISETP.NE.U32.AND P6, PT, R2, RZ, PT ;  /* 0x000000ff0200720c */ /* 0x000fce0003fc5070 */
[----:B------:R2:W-:Y:S04]  /*4cb0*/  LDGSTS.E [R145+0x6e00], [R48.64], P0 ;  /* 0x06e0000030917fae */ /* 0x0005e80008121844 */
[----:B------:R2:W-:Y:S04]  /*4cc0*/  LDGSTS.E [R145+0x7600], [R56.64], P1 ;  /* 0x0760000038917fae */ /* 0x0005e80008921844 */
[----:B------:R2:W-:Y:S04]  /*4cd0*/  LDGSTS.E [R145+0x7e00], [R64.64], !P5 ;  /* 0x07e0000040917fae */ /* 0x0005e8000e921844 */
[----:B------:R-:W0:Y:S04]  /*4ce0*/  LDGDEPBAR ;  /* 0x00000000000079af */ /* 0x000e280000000000 */
[----:B------:R2:W-:Y:S04]  /*4cf0*/  LDGSTS.E [R198+0xc000], [R66.64], P6 ;  /* 0x0c00000042c67fae */ /* 0x0005e8000b121844 */
        /* <DEDUP_REMOVED lines=31> */
[----:B------:R-:W0:Y:S01]  /*4ef0*/  LDGDEPBAR ;  /* 0x00000000000079af */ /* 0x000e220000000000 */
[----:B------:R-:W-:Y:S05]  /*4f00*/  @P2 BRA `(.L_x_0) ;  /* 0x0000043000002947 */ /* 0x000fea0003800000 */
[----:B------:R-:W-:Y:S01]  /*4f10*/  IMAD.SHL.U32 R0, R148, 0x20, RZ ;  /* 0x0000002094007824 */ /* 0x000fe200078e00ff */
[----:B--2---:R-:W-:Y:S01]  /*4f20*/  CS2R R112, SRZ ;  /* 0x0000000000707805 */ /* 0x004fe2000001ff00 */
[----:B------:R-:W-:Y:S01]  /*4f30*/  CS2R R114, SRZ ;  /* 0x0000000000727805 */ /* 0x000fe2000001ff00 */
[----:B------:R-:W-:Y:S01]  /*4f40*/  CS2R R64, SRZ ;  /* 0x0000000000407805 */ /* 0x000fe2000001ff00 */
[----:B------:R-:W-:Y:S01]  /*4f50*/  CS2R R66, SRZ ;  /* 0x0000000000427805 */ /* 0x000fe2000001ff00 */
[----:B------:R1:W-:Y:S01]  /*4f60*/  STL [R1+0x3c], R0 ;  /* 0x00003c0001007387 */ /* 0x0003e20000100800 */
[----:B------:R-:W-:Y:S01]  /*4f70*/  CS2R R56, SRZ ;  /* 0x0000000000387805 */ /* 0x000fe2000001ff00 */
        /* <DEDUP_REMOVED lines=59> */
[----:B------:R-:W-:Y:S05]  /*5330*/  BRA `(.L_x_1) ;  /* 0x000047a000007947 */ /* 0x000fea0003800000 */
.L_x_0:
[----:B--2---:R-:W-:Y:S01]  /*5340*/  IMAD.SHL.U32 R25, R199, 0x8, RZ ;  /* 0x00000008c7197824 */ /* 0x004fe200078e00ff */
[----:B------:R-:W-:Y:S01]  /*5350*/  SHF.R.S32.HI R3, RZ, 0x1f, R140 ;  /* 0x0000001fff037819 */ /* 0x000fe2000001148c */
[----:B------:R-:W-:Y:S01]  /*5360*/  IMAD.SHL.U32 R146, R148, 0x20, RZ ;  /* 0x0000002094927824 */ /* 0x000fe200078e00ff */
[----:B------:R-:W-:Y:S01]  /*5370*/  SHF.R.S32.HI R24, RZ, 0x1f, R199 ;  /* 0x0000001fff187819 */ /* 0x000fe200000114c7 */
[----:B------:R-:W-:Y:S01]  /*5380*/  IMAD.MOV.U32 R147, RZ, RZ, c[0x0][0x188] ;  /* 0x00006200ff937624 */ /* 0x000fe200078e00ff */
[----:B------:R-:W-:Y:S01]  /*5390*/  SHF.L.U64.HI R6, R140, 0x2, R3 ;  /* 0x000000028c067819 */ /* 0x000fe20000010203 */
[----:B------:R-:W-:Y:S01]  /*53a0*/  IMAD.MOV.U32 R197, RZ, RZ, RZ ;  /* 0x000000ffffc57224 */ /* 0x000fe200078e00ff */
[----:B------:R-:W-:Y:S01]  /*53b0*/  SHF.R.S32.HI R7, RZ, 0x1f, R200 ;  /* 0x0000001fff077819 */ /* 0x000fe200000114c8 */
[----:B------:R-:W-:Y:S01]  /*53c0*/  STL [R1+0x3c], R146 ;  /* 0x00003c9201007387 */ /* 0x000fe20000100800 */
[----:B------:R-:W-:Y:S01]  /*53d0*/  SHF.R.S32.HI R2, RZ, 0x1f, R139 ;  /* 0x0000001fff027819 */ /* 0x000fe2000001148b */
[----:B------:R-:W-:Y:S01]  /*53e0*/  IMAD R147, R147, 0x1f, RZ ;  /* 0x0000001f93937824 */ /* 0x000fe200078e02ff */
[----:B------:R-:W-:Y:S01]  /*53f0*/  SHF.L.U64.HI R26, R199, 0x3, R24 ;  /* 0x00000003c71a7819 */ /* 0x000fe20000010218 */
[----:B------:R-:W-:Y:S01]  /*5400*/  IMAD.MOV.U32 R194, RZ, RZ, 0x1 ;  /* 0x00000001ffc27424 */ /* 0x000fe200078e00ff */
[CC--:B------:R-:W-:Y:S01]  /*5410*/  LEA R201, P0, R200.reuse, R25.reuse, 0x2 ;  /* 0x00000019c8c97211 */ /* 0x0c0fe200078010ff */
[----:B------:R-:W-:Y:S01]  /*5420*/  IMAD.MOV.U32 R196, RZ, RZ, -0x1 ;  /* 0xffffffffffc47424 */ /* 0x000fe200078e00ff */
[----:B------:R-:W-:Y:S01]  /*5430*/  SHF.R.S32.HI R3, RZ, 0x1f, R138 ;  /* 0x0000001fff037819 */ /* 0x000fe2000001148a */
[----:B------:R-:W-:Y:S01]  /*5440*/  CS2R R112, SRZ ;  /* 0x0000000000707805 */ /* 0x000fe2000001ff00 */
[----:B------:R-:W-:Y:S01]  /*5450*/  SHF.L.U64.HI R13, R139, 0x2, R2 ;  /* 0x000000028b0d7819 */ /* 0x000fe20000010202 */
[----:B------:R-:W-:Y:S01]  /*5460*/  CS2R R114, SRZ ;  /* 0x0000000000727805 */ /* 0x000fe2000001ff00 */
[-C--:B------:R-:W-:Y:S01]  /*5470*/  LEA.HI.X R200, R200, R26.reuse, R7, 0x2, P0 ;  /* 0x0000001ac8c87211 */ /* 0x080fe200000f1407 */
[----:B------:R-:W-:Y:S01]  /*5480*/  CS2R R64, SRZ ;  /* 0x0000000000407805 */ /* 0x000fe2000001ff00 */
[----:B------:R-:W-:Y:S01]  /*5490*/  SHF.L.U64.HI R2, R138, 0x2, R3 ;  /* 0x000000028a027819 */ /* 0x000fe20000010203 */
[----:B------:R-:W-:Y:S01]  /*54a0*/  CS2R R66, SRZ ;  /* 0x0000000000427805 */ /* 0x000fe2000001ff00 */
[----:B------:R-:W-:Y:S01]  /*54b0*/  SHF.R.S32.HI R13, RZ, 0x1f, R204 ;  /* 0x0000001fff0d7819 */ /* 0x000fe200000114cc */
[----:B------:R-:W-:Y:S01]  /*54c0*/  CS2R R56, SRZ ;  /* 0x0000000000387805 */ /* 0x000fe2000001ff00 */
[----:B------:R-:W-:Y:S01]  /*54d0*/  SHF.R.S32.HI R7, RZ, 0x1f, R206 ;  /* 0x0000001fff077819 */ /* 0x000fe200000114ce */
[----:B------:R-:W-:Y:S01]  /*54e0*/  CS2R R58, SRZ ;  /* 0x00000000003a7805 */ /* 0x000fe2000001ff00 */
[-C--:B------:R-:W-:Y:S01]  /*54f0*/  LEA R205, P1, R204, R25.reuse, 0x2 ;  /* 0x00000019cccd7211 */ /* 0x080fe200078210ff */
[----:B------:R-:W-:Y:S01]  /*5500*/  CS2R R68, SRZ ;  /* 0x0000000000447805 */ /* 0x000fe2000001ff00 */
[-C--:B------:R-:W-:Y:S01]  /*5510*/  LEA R207, P2, R206, R25.reuse, 0x2 ;  /* 0x00000019cecf7211 */ /* 0x080fe200078410ff */
        /* <DEDUP_REMOVED lines=9> */
[-C--:B------:R-:W-:Y:S01]  /*55b0*/  LEA.HI.X R204, R204, R26.reuse, R13, 0x2, P1 ;  /* 0x0000001acccc7211 */ /* 0x080fe200008f140d */
[----:B------:R-:W-:Y:S01]  /*55c0*/  CS2R R168, SRZ ;  /* 0x0000000000a87805 */ /* 0x000fe2000001ff00 */
[-C--:B------:R-:W-:Y:S01]  /*55d0*/  LEA.HI.X R206, R206, R26.reuse, R7, 0x2, P2 ;  /* 0x0000001acece7211 */ /* 0x080fe200010f1407 */
[----:B------:R-:W-:Y:S01]  /*55e0*/  CS2R R170, SRZ ;  /* 0x0000000000aa7805 */ /* 0x000fe2000001ff00 */
[-C--:B------:R-:W-:Y:S01]  /*55f0*/  LEA.HI.X R202, R202, R26.reuse, R15, 0x2, P0 ;  /* 0x0000001acaca7211 */ /* 0x080fe200000f140f */
[----:B------:R-:W-:Y:S01]  /*5600*/  CS2R R120, SRZ ;  /* 0x0000000000787805 */ /* 0x000fe2000001ff00 */
[-C--:B------:R-:W-:Y:S01]  /*5610*/  LEA.HI.X R208, R208, R26.reuse, R3, 0x2, P3 ;  /* 0x0000001ad0d07211 */ /* 0x080fe200018f1403 */
        /* <DEDUP_REMOVED lines=63> */
[----:B------:R-:W-:Y:S01]  /*5a10*/  LEA R233, P3, R232, R25, 0x2 ;  /* 0x00000019e8e97211 */ /* 0x000fe200078610ff */
[----:B------:R-:W-:Y:S01]  /*5a20*/  CS2R R118, SRZ ;  /* 0x0000000000767805 */ /* 0x000fe2000001ff00 */
[-C--:B------:R-:W-:Y:S01]  /*5a30*/  LEA.HI.X R228, R228, R26.reuse, R13, 0x2, P1 ;  /* 0x0000001ae4e47211 */ /* 0x080fe200008f140d */
[----:B------:R-:W-:Y:S01]  /*5a40*/  CS2R R184, SRZ ;  /* 0x0000000000b87805 */ /* 0x000fe2000001ff00 */
[-C--:B------:R-:W-:Y:S01]  /*5a50*/  LEA.HI.X R230, R230, R26.reuse, R7, 0x2, P2 ;  /* 0x0000001ae6e67211 */ /* 0x080fe200010f1407 */
[----:B------:R-:W-:Y:S01]  /*5a60*/  CS2R R186, SRZ ;  /* 0x0000000000ba7805 */ /* 0x000fe2000001ff00 */
[-C--:B------:R-:W-:Y:S01]  /*5a70*/  LEA.HI.X R226, R226, R26.reuse, R15, 0x2, P0 ;  /* 0x0000001ae2e27211 */ /* 0x080fe200000f140f */
[----:B------:R-:W-:Y:S01]  /*5a80*/  CS2R R176, SRZ ;  /* 0x0000000000b07805 */ /* 0x000fe2000001ff00 */
[----:B------:R-:W-:Y:S01]  /*5a90*/  LEA.HI.X R232, R232, R26, R3, 0x2, P3 ;  /* 0x0000001ae8e87211 */ /* 0x000fe200018f1403 */
[----:B------:R-:W-:Y:S01]  /*5aa0*/  CS2R R178, SRZ ;  /* 0x0000000000b27805 */ /* 0x000fe2000001ff00 */
[----:B------:R-:W-:Y:S01]  /*5ab0*/  SHF.R.S32.HI R13, RZ, 0x1f, R236 ;  /* 0x0000001fff0d7819 */ /* 0x000fe200000114ec */
[----:B------:R-:W-:Y:S01]  /*5ac0*/  CS2R R80, SRZ ;  /* 0x0000000000507805 */ /* 0x000fe2000001ff00 */
[----:B------:R-:W-:-:S02]  /*5ad0*/  SHF.R.S32.HI R7, RZ, 0x1f, R238 ;  /* 0x0000001fff077819 */ /* 0x000fc400000114ee */
[-C--:B------:R-:W-:Y:S02]  /*5ae0*/  LEA R237, P1, R236, R25.reuse, 0x2 ;  /* 0x00000019eced7211 */ /* 0x080fe400078210ff */
[-C--:B------:R-:W-:Y:S02]  /*5af0*/  LEA R239, P2, R238, R25.reuse, 0x2 ;  /* 0x00000019eeef7211 */ /* 0x080fe400078410ff */
[----:B------:R-:W-:Y:S02]  /*5b00*/  SHF.R.S32.HI R15, RZ, 0x1f, R234 ;  /* 0x0000001fff0f7819 */ /* 0x000fe400000114ea */
[----:B------:R-:W-:Y:S02]  /*5b10*/  SHF.R.S32.HI R3, RZ, 0x1f, R240 ;  /* 0x0000001fff037819 */ /* 0x000fe400000114f0 */
[-C--:B------:R-:W-:Y:S02]  /*5b20*/  LEA R235, P0, R234, R25.reuse, 0x2 ;  /* 0x00000019eaeb7211 */ /* 0x080fe400078010ff */
[----:B------:R-:W-:-:S02]  /*5b30*/  LEA R241, P3, R240, R25, 0x2 ;  /* 0x00000019f0f17211 */ /* 0x000fc400078610ff */
[-C--:B------:R-:W-:Y:S02]  /*5b40*/  LEA.HI.X R236, R236, R26.reuse, R13, 0x2, P1 ;  /* 0x0000001aecec7211 */ /* 0x080fe400008f140d */
[-C--:B------:R-:W-:Y:S02]  /*5b50*/  LEA.HI.X R238, R238, R26.reuse, R7, 0x2, P2 ;  /* 0x0000001aeeee7211 */ /* 0x080fe400010f1407 */
[-C--:B------:R-:W-:Y:S02]  /*5b60*/  LEA.HI.X R234, R234, R26.reuse, R15, 0x2, P0 ;  /* 0x0000001aeaea7211 */ /* 0x080fe400000f140f */
[----:B------:R-:W-:Y:S02]  /*5b70*/  LEA.HI.X R240, R240, R26, R3, 0x2, P3 ;  /* 0x0000001af0f07211 */ /* 0x000fe400018f1403 */
[----:B------:R-:W-:Y:S02]  /*5b80*/  SHF.R.S32.HI R13, RZ, 0x1f, R244 ;  /* 0x0000001fff0d7819 */ /* 0x000fe400000114f4 */
        /* <DEDUP_REMOVED lines=12> */
[----:B------:R-:W-:-:S02]  /*5c50*/  LEA R22, P1, R252, R25, 0x2 ;  /* 0x00000019fc167211 */ /* 0x000fc400078210ff */
[----:B------:R-:W-:Y:S02]  /*5c60*/  SHF.R.S32.HI R12, RZ, 0x1f, R17 ;  /* 0x0000001fff0c7819 */ /* 0x000fe40000011411 */
[----:B------:R-:W-:Y:S02]  /*5c70*/  SHF.R.S32.HI R13, RZ, 0x1f, R250 ;  /* 0x0000001fff0d7819 */ /* 0x000fe400000114fa */
[----:B------:R-:W-:Y:S02]  /*5c80*/  SHF.R.S32.HI R3, RZ, 0x1f, R16 ;  /* 0x0000001fff037819 */ /* 0x000fe40000011410 */
[-C--:B------:R-:W-:Y:S02]  /*5c90*/  LEA R251, P0, R250, R25.reuse, 0x2 ;  /* 0x00000019fafb7211 */ /* 0x080fe400078010ff */
[----:B------:R-:W-:Y:S02]  /*5ca0*/  LEA R21, P2, R16, R25, 0x2 ;  /* 0x0000001910157211 */ /* 0x000fe400078410ff */
[----:B------:R-:W-:Y:S01]  /*5cb0*/  LEA.HI.X R252, R252, R26, R7, 0x2, P1 ;  /* 0x0000001afcfc7211 */ /* 0x000fe200008f1407 */
[----:B------:R-:W-:Y:S01]  /*5cc0*/  IMAD.SHL.U32 R7, R148, 0x2, RZ ;  /* 0x0000000294077824 */ /* 0x000fe200078e00ff */
[----:B------:R-:W-:-:S02]  /*5cd0*/  LEA.HI R23, R12, R17, RZ, 0x5 ;  /* 0x000000110c177211 */ /* 0x000fc400078f28ff */
[-C--:B------:R-:W-:Y:S02]  /*5ce0*/  LEA.HI.X R250, R250, R26.reuse, R13, 0x2, P0 ;  /* 0x0000001afafa7211 */ /* 0x080fe400000f140d */
[----:B------:R-:W-:Y:S02]  /*5cf0*/  LEA.HI.X R16, R16, R26, R3, 0x2, P2 ;  /* 0x0000001a10107211 */ /* 0x000fe400010f1403 */
[----:B------:R-:W-:Y:S02]  /*5d00*/  SHF.R.S32.HI R14, RZ, 0x1f, R9 ;  /* 0x0000001fff0e7819 */ /* 0x000fe40000011409 */
[-C--:B------:R-:W-:Y:S02]  /*5d10*/  LEA R18, P1, R9, R25.reuse, 0x2 ;  /* 0x0000001909127211 */ /* 0x080fe400078210ff */
[----:B------:R-:W-:Y:S02]  /*5d20*/  SHF.R.S32.HI R13, RZ, 0x1f, R8 ;  /* 0x0000001fff0d7819 */ /* 0x000fe40000011408 */
[----:B------:R-:W-:-:S02]  /*5d30*/  LEA R17, P2, R8, R25, 0x2 ;  /* 0x0000001908117211 */ /* 0x000fc400078410ff */
[----:B------:R-:W-:Y:S02]  /*5d40*/  SHF.R.S32.HI R12, RZ, 0x1f, R11 ;  /* 0x0000001fff0c7819 */ /* 0x000fe4000001140b */
[----:B------:R-:W-:Y:S02]  /*5d50*/  LEA R20, P3, R11, R25, 0x2 ;  /* 0x000000190b147211 */ /* 0x000fe400078610ff */
[-C--:B------:R-:W-:Y:S02]  /*5d60*/  LEA.HI.X R9, R9, R26.reuse, R14, 0x2, P1 ;  /* 0x0000001a09097211 */ /* 0x080fe400008f140e */
[----:B------:R-:W-:Y:S02]  /*5d70*/  LEA.HI.X R8, R8, R26, R13, 0x2, P2 ;  /* 0x0000001a08087211 */ /* 0x000fe400010f140d */
[----:B------:R-:W-:Y:S02]  /*5d80*/  IADD3 R201, P1, R201, c[0x0][0x168], RZ ;  /* 0x00005a00c9c97a10 */ /* 0x000fe40007f3e0ff */
[----:B------:R-:W-:-:S02]  /*5d90*/  IADD3 R203, P2, R203, c[0x0][0x168], RZ ;  /* 0x00005a00cbcb7a10 */ /* 0x000fc40007f5e0ff */
[----:B------:R-:W-:Y:S02]  /*5da0*/  IADD3 R205, P4, R205, c[0x0][0x168], RZ ;  /* 0x00005a00cdcd7a10 */ /* 0x000fe40007f9e0ff */
[----:B------:R-:W-:Y:S02]  /*5db0*/  LEA.HI.X R11, R11, R26, R12, 0x2, P3 ;  /* 0x0000001a0b0b7211 */ /* 0x000fe400018f140c */
[----:B------:R-:W-:Y:S02]  /*5dc0*/  IADD3 R207, P5, R207, c[0x0][0x168], RZ ;  /* 0x00005a00cfcf7a10 */ /* 0x000fe40007fbe0ff */
[----:B------:R-:W-:Y:S02]  /*5dd0*/  IADD3 R209, P3, R209, c[0x0][0x168], RZ ;  /* 0x00005a00d1d17a10 */ /* 0x000fe40007f7e0ff */
[----:B------:R-:W-:Y:S02]  /*5de0*/  IADD3.X R200, R200, c[0x0][0x16c], RZ, P1, !PT ;  /* 0x00005b00c8c87a10 */ /* 0x000fe40000ffe4ff */
[----:B------:R-:W-:-:S02]  /*5df0*/  IADD3 R211, P1, R211, c[0x0][0x168], RZ ;  /* 0x00005a00d3d37a10 */ /* 0x000fc40007f3e0ff */
[----:B------:R-:W-:Y:S02]  /*5e00*/  IADD3.X R202, R202, c[0x0][0x16c], RZ, P2, !PT ;  /* 0x00005b00caca7a10 */ /* 0x000fe400017fe4ff */
[----:B------:R-:W-:Y:S02]  /*5e10*/  IADD3 R213, P2, R213, c[0x0][0x168], RZ ;  /* 0x00005a00d5d57a10 */ /* 0x000fe40007f5e0ff */
[----:B------:R-:W-:Y:S02]  /*5e20*/  IADD3.X R204, R204, c[0x0][0x16c], RZ, P4, !PT ;  /* 0x00005b00cccc7a10 */ /* 0x000fe400027fe4ff */
        /* <DEDUP_REMOVED lines=32> */
[----:B------:R-:W-:-:S02]  /*6030*/  LOP3.LUT R3, R148, 0x7, RZ, 0xc0, !PT ;  /* 0x0000000794037812 */ /* 0x000fc400078ec0ff */
[----:B------:R-:W-:Y:S02]  /*6040*/  IADD3 R247, P5, R247, c[0x0][0x168], RZ ;  /* 0x00005a00f7f77a10 */ /* 0x000fe40007fbe0ff */
[----:B------:R-:W-:Y:S01]  /*6050*/  IADD3.X R238, R238, c[0x0][0x16c], RZ, P3, !PT ;  /* 0x00005b00eeee7a10 */ /* 0x000fe20001ffe4ff */
[----:B------:R-:W-:Y:S01]  /*6060*/  IMAD R12, R3, 0x90, RZ ;  /* 0x00000090030c7824 */ /* 0x000fe200078e02ff */
[----:B------:R-:W-:Y:S02]  /*6070*/  IADD3 R249, P3, R249, c[0x0][0x168], RZ ;  /* 0x00005a00f9f97a10 */ /* 0x000fe40007f7e0ff */
[----:B------:R-:W-:Y:S02]  /*6080*/  IADD3.X R240, R240, c[0x0][0x16c], RZ, P1, !PT ;  /* 0x00005b00f0f07a10 */ /* 0x000fe40000ffe4ff */
[----:B------:R-:W-:Y:S02]  /*6090*/  LEA R19, P0, R10, R25, 0x2 ;  /* 0x000000190a137211 */ /* 0x000fe400078010ff */
[----:B------:R-:W-:-:S02]  /*60a0*/  SHF.R.S32.HI R23, RZ, 0x5, R23 ;  /* 0x00000005ff177819 */ /* 0x000fc40000011417 */
[----:B------:R-:W-:Y:S02]  /*60b0*/  IADD3 R251, P1, R251, c[0x0][0x168], RZ ;  /* 0x00005a00fbfb7a10 */ /* 0x000fe40007f3e0ff */
[----:B------:R-:W-:Y:S01]  /*60c0*/  IADD3.X R242, R242, c[0x0][0x16c], RZ, P2, !PT ;  /* 0x00005b00f2f27a10 */ /* 0x000fe200017fe4ff */
[----:B------:R-:W-:Y:S01]  /*60d0*/  STL [R1+0x30], R23 ;  /* 0x0000301701007387 */ /* 0x000fe20000100800 */
[----:B------:R-:W-:Y:S02]  /*60e0*/  SHF.R.S32.HI R15, RZ, 0x1f, R10 ;  /* 0x0000001fff0f7819 */ /* 0x000fe4000001140a */
[----:B------:R-:W-:Y:S02]  /*60f0*/  IADD3 R22, P2, R22, c[0x0][0x168], RZ ;  /* 0x00005a0016167a10 */ /* 0x000fe40007f5e0ff */
[----:B------:R-:W-:Y:S02]  /*6100*/  IADD3.X R244, R244, c[0x0][0x16c], RZ, P4, !PT ;  /* 0x00005b00f4f47a10 */ /* 0x000fe400027fe4ff */
[----:B------:R-:W-:Y:S01]  /*6110*/  IADD3 R21, P4, R21, c[0x0][0x168], RZ ;  /* 0x00005a0015157a10 */ /* 0x000fe20007f9e0ff */
[----:B------:R-:W-:Y:S01]  /*6120*/  STL [R1], R22 ;  /* 0x0000001601007387 */ /* 0x000fe20000100800 */
[----:B------:R-:W-:-:S02]  /*6130*/  IADD3.X R246, R246, c[0x0][0x16c], RZ, P5, !PT ;  /* 0x00005b00f6f67a10 */ /* 0x000fc40002ffe4ff */
[----:B------:R-:W-:Y:S01]  /*6140*/  IADD3 R20, P5, R20, c[0x0][0x168], RZ ;  /* 0x00005a0014147a10 */ /* 0x000fe20007fbe0ff */
[----:B------:R-:W-:Y:S01]  /*6150*/  STL [R1+0x8], R21 ;  /* 0x0000081501007387 */ /* 0x000fe20000100800 */
[----:B------:R-:W-:Y:S02]  /*6160*/  IADD3.X R248, R248, c[0x0][0x16c], RZ, P3, !PT ;  /* 0x00005b00f8f87a10 */ /* 0x000fe40001ffe4ff */
[----:B------:R-:W-:Y:S01]  /*6170*/  IADD3 R19, P3, R19, c[0x0][0x168], RZ ;  /* 0x00005a0013137a10 */ /* 0x000fe20007f7e0ff */
[----:B------:R-:W-:Y:S01]  /*6180*/  STL [R1+0x10], R20 ;  /* 0x0000101401007387 */ /* 0x000fe20000100800 */
[----:B------:R-:W-:Y:S02]  /*6190*/  IADD3.X R250, R250, c[0x0][0x16c], RZ, P1, !PT ;  /* 0x00005b00fafa7a10 */ /* 0x000fe40000ffe4ff */
[----:B------:R-:W-:Y:S01]  /*61a0*/  LEA.HI.X R10, R10, R26, R15, 0x2, P0 ;  /* 0x0000001a0a0a7211 */ /* 0x000fe200000f140f */
[----:B------:R-:W-:Y:S01]  /*61b0*/  STL [R1+0x18], R19 ;  /* 0x0000181301007387 */ /* 0x000fe20000100800 */
[----:B------:R-:W-:Y:S01]  /*61c0*/  IADD3 R18, P1, R18, c[0x0][0x168], RZ ;  /* 0x00005a0012127a10 */ /* 0x000fe20007f3e0ff */
[----:B------:R-:W-:Y:S01]  /*61d0*/  CS2R R14, SRZ ;  /* 0x00000000000e7805 */ /* 0x000fe2000001ff00 */
[----:B------:R-:W-:-:S02]  /*61e0*/  IADD3.X R252, R252, c[0x0][0x16c], RZ, P2, !PT ;  /* 0x00005b00fcfc7a10 */ /* 0x000fc400017fe4ff */
[----:B------:R-:W-:Y:S01]  /*61f0*/  IADD3 R17, P2, R17, c[0x0][0x168], RZ ;  /* 0x00005a0011117a10 */ /* 0x000fe20007f5e0ff */
[----:B------:R-:W-:Y:S01]  /*6200*/  STL [R1+0x20], R18 ;  /* 0x0000201201007387 */ /* 0x000fe20000100800 */
[----:B------:R-:W-:Y:S02]  /*6210*/  IADD3.X R16, R16, c[0x0][0x16c], RZ, P4, !PT ;  /* 0x00005b0010107a10 */ /* 0x000fe400027fe4ff */
[----:B------:R-:W-:Y:S01]  /*6220*/  LOP3.LUT R7, R12, 0x30, R7, 0x78, !PT ;  /* 0x000000300c077812 */ /* 0x000fe200078e7807 */
[----:B------:R-:W-:Y:S01]  /*6230*/  STL [R1+0x28], R17 ;  /* 0x0000281101007387 */ /* 0x000fe20000100800 */
[----:B------:R-:W-:Y:S01]  /*6240*/  IADD3.X R11, R11, c[0x0][0x16c], RZ, P5, !PT ;  /* 0x00005b000b0b7a10 */ /* 0x000fe20002ffe4ff */
[----:B------:R-:W-:Y:S01]  /*6250*/  CS2R R12, SRZ ;  /* 0x00000000000c7805 */ /* 0x000fe2000001ff00 */
[----:B------:R-:W-:Y:S01]  /*6260*/  IADD3.X R10, R10, c[0x0][0x16c], RZ, P3, !PT ;  /* 0x00005b000a0a7a10 */ /* 0x000fe20001ffe4ff */
[----:B------:R-:W-:Y:S01]  /*6270*/  STL [R1+0x4], R16 ;  /* 0x0000041001007387 */ /* 0x000fe20000100800 */
[----:B------:R-:W-:-:S02]  /*6280*/  IADD3.X R9, R9, c[0x0][0x16c], RZ, P1, !PT ;  /* 0x00005b0009097a10 */ /* 0x000fc40000ffe4ff */
[----:B------:R-:W-:Y:S01]  /*6290*/  IADD3.X R8, R8, c[0x0][0x16c], RZ, P2, !PT ;  /* 0x00005b0008087a10 */ /* 0x000fe200017fe4ff */
[----:B------:R-:W-:Y:S01]  /*62a0*/  STL [R1+0xc], R11 ;  /* 0x00000c0b01007387 */ /* 0x000fe20000100800 */
[----:B------:R-:W-:Y:S01]  /*62b0*/  SHF.L.U64.HI R3, R199, 0x2, R24 ;  /* 0x00000002c7037819 */ /* 0x000fe20000010218 */
[----:B------:R-:W-:Y:S01]  /*62c0*/  IMAD.MOV.U32 R199, RZ, RZ, c[0x0][0x188] ;  /* 0x00006200ffc77624 */ /* 0x000fe200078e00ff */
[----:B------:R-:W-:Y:S01]  /*62d0*/  LOP3.LUT R7, R7, 0x400, R146, 0xf8, !PT ;  /* 0x0000040007077812 */ /* 0x000fe200078ef892 */
[----:B------:R-:W-:Y:S01]  /*62e0*/  STL [R1+0x14], R10 ;  /* 0x0000140a01007387 */ /* 0x000fe20000100800 */
[----:B------:R-:W-:Y:S01]  /*62f0*/  LOP3.LUT R145, R148, 0x3, RZ, 0xc0, !PT ;  /* 0x0000000394917812 */ /* 0x000fe200078ec0ff */
[----:B------:R-:W-:Y:S01]  /*6300*/  IMAD.SHL.U32 R199, R199, 0x20, RZ ;  /* 0x00000020c7c77824 */ /* 0x000fe200078e00ff */
[----:B------:R-:W-:Y:S01]  /*6310*/  SHF.R.S32.HI R110, RZ, 0x1f, R193 ;  /* 0x0000001fff6e7819 */ /* 0x000fe200000114c1 */
[----:B------:R1:W-:Y:S01]  /*6320*/  STL [R1+0x1c], R9 ;  /* 0x00001c0901007387 */ /* 0x0003e20000100800 */
[----:B------:R-:W-:-:S02]  /*6330*/  SHF.R.S32.HI R111, RZ, 0x1f, R147 ;  /* 0x0000001fff6f7819 */ /* 0x000fc40000011493 */
[C---:B------:R-:W-:Y:S01]  /*6340*/  LEA R5, P0, R199.reuse, R5, 0x3 ;  /* 0x00000005c7057211 */ /* 0x040fe200078018ff */
[----:B------:R-:W-:Y:S01]  /*6350*/  STL [R1+0x24], R8 ;  /* 0x0000240801007387 */ /* 0x000fe20000100800 */
[----:B------:R-:W-:Y:S02]  /*6360*/  SHF.R.S32.HI R136, RZ, 0x1f, R199 ;  /* 0x0000001fff887819 */ /* 0x000fe400000114c7 */
[----:B------:R-:W-:Y:S01]  /*6370*/  SHF.R.S32.HI R108, RZ, 0x1f, R191 ;  /* 0x0000001fff6c7819 */ /* 0x000fe200000114bf */
[----:B------:R2:W-:Y:S01]  /*6380*/  STL [R1+0x2c], R7 ;  /* 0x00002c0701007387 */ /* 0x0005e20000100800 */
[----:B------:R-:W-:Y:S02]  /*6390*/  LEA.HI.X R6, R199, R6, R136, 0x3, P0 ;  /* 0x00000006c7067211 */ /* 0x000fe400000f1c88 */
[----:B-1----:R-:W-:Y:S02]  /*63a0*/  IADD3 R9, R23, -0x2, RZ ;  /* 0xfffffffe17097810 */ /* 0x002fe40007ffe0ff */
[----:B------:R-:W-:-:S02]  /*63b0*/  SHF.R.S32.HI R109, RZ, 0x1f, R192 ;  /* 0x0000001fff6d7819 */ /* 0x000fc400000114c0 */
[----:B------:R-:W-:Y:S01]  /*63c0*/  SHF.R.S32.HI R94, RZ, 0x1f, R189 ;  /* 0x0000001fff5e7819 */ /* 0x000fe200000114bd */
[----:B------:R1:W-:Y:S01]  /*63d0*/  STL [R1+0x40], R9 ;  /* 0x0000400901007387 */ /* 0x0003e20000100800 */
[----:B------:R-:W-:Y:S01]  /*63e0*/  SHF.L.U64.HI R136, R199, 0x2, R136 ;  /* 0x00000002c7887819 */ /* 0x000fe20000010288 */
[----:B------:R-:W-:Y:S01]  /*63f0*/  IMAD R136, R145, 0x220, RZ ;  /* 0x0000022091887824 */ /* 0x000fe200078e02ff */
[----:B--2---:R-:W-:Y:S01]  /*6400*/  LOP3.LUT R7, R7, 0x40, RZ, 0x3c, !PT ;  /* 0x0000004007077812 */ /* 0x004fe200078e3cff */
[----:B------:R-:W-:Y:S01]  /*6410*/  IMAD.MOV.U32 R199, RZ, RZ, c[0x0][0x18c] ;  /* 0x00006300ffc77624 */ /* 0x000fe200078e00ff */
[----:B------:R-:W-:Y:S02]  /*6420*/  SHF.R.S32.HI R95, RZ, 0x1f, R190 ;  /* 0x0000001fff5f7819 */ /* 0x000fe400000114be */
[----:B------:R-:W-:Y:S01]  /*6430*/  SHF.R.S32.HI R92, RZ, 0x1f, R183 ;  /* 0x0000001fff5c7819 */ /* 0x000fe200000114b7 */
[----:B------:R1:W-:Y:S01]  /*6440*/  STL [R1+0x34], R7 ;  /* 0x0000340701007387 */ /* 0x0003e20000100800 */
[----:B------:R-:W-:Y:S01]  /*6450*/  SHF.R.S32.HI R93, RZ, 0x1f, R188 ;  /* 0x0000001fff5d7819 */ /* 0x000fe200000114bc */
[----:B------:R-:W-:Y:S01]  /*6460*/  IMAD.SHL.U32 R199, R199, 0x20, RZ ;  /* 0x00000020c7c77824 */ /* 0x000fe200078e00ff */
[----:B------:R-:W-:-:S02]  /*6470*/  SHF.R.S32.HI R82, RZ, 0x1f, R181 ;  /* 0x0000001fff527819 */ /* 0x000fc400000114b5 */
[----:B------:R-:W-:Y:S01]  /*6480*/  SHF.L.U64.HI R145, R193, 0x2, R110 ;  /* 0x00000002c1917819 */ /* 0x000fe2000001026e */
[----:B------:R-:W-:Y:S01]  /*6490*/  IMAD.SHL.U32 R199, R199, 0x4, RZ ;  /* 0x00000004c7c77824 */ /* 0x000fe200078e00ff */
[----:B------:R-:W-:Y:S02]  /*64a0*/  SHF.R.S32.HI R83, RZ, 0x1f, R182 ;  /* 0x0000001fff537819 */ /* 0x000fe400000114b6 */
[----:B------:R-:W-:Y:S02]  /*64b0*/  SHF.R.S32.HI R54, RZ, 0x1f, R175 ;  /* 0x0000001fff367819 */ /* 0x000fe400000114af */
[----:B------:R-:W-:Y:S02]  /*64c0*/  SHF.L.U64.HI R147, R147, 0x2, R111 ;  /* 0x0000000293937819 */ /* 0x000fe4000001026f */
[----:B------:R-:W-:Y:S01]  /*64d0*/  SHF.L.U64.HI R110, R191, 0x2, R108 ;  /* 0x00000002bf6e7819 */ /* 0x000fe2000001026c */
[----:B------:R-:W-:Y:S01]  /*64e0*/  CS2R R146, SRZ ;  /* 0x0000000000927805 */ /* 0x000fe2000001ff00 */
[----:B------:R-:W-:-:S02]  /*64f0*/  SHF.R.S32.HI R55, RZ, 0x1f, R180 ;  /* 0x0000001fff377819 */ /* 0x000fc400000114b4 */
[----:B------:R-:W-:Y:S02]  /*6500*/  SHF.R.S32.HI R52, RZ, 0x1f, R173 ;  /* 0x0000001fff347819 */ /* 0x000fe400000114ad */
[----:B------:R-:W-:Y:S01]  /*6510*/  SHF.L.U64.HI R111, R192, 0x2, R109 ;  /* 0x00000002c06f7819 */ /* 0x000fe2000001026d */
[----:B------:R-:W-:Y:S01]  /*6520*/  CS2R R110, SRZ ;  /* 0x00000000006e7805 */ /* 0x000fe2000001ff00 */
[----:B------:R-:W-:Y:S02]  /*6530*/  SHF.L.U64.HI R108, R189, 0x2, R94 ;  /* 0x00000002bd6c7819 */ /* 0x000fe4000001025e */
[----:B------:R-:W-:Y:S02]  /*6540*/  SHF.R.S32.HI R53, RZ, 0x1f, R174 ;  /* 0x0000001fff357819 */ /* 0x000fe400000114ae */
[----:B------:R-:W-:Y:S02]  /*6550*/  SHF.R.S32.HI R30, RZ, 0x1f, R167 ;  /* 0x0000001fff1e7819 */ /* 0x000fe400000114a7 */
[----:B------:R-:W-:Y:S01]  /*6560*/  SHF.L.U64.HI R109, R190, 0x2, R95 ;  /* 0x00000002be6d7819 */ /* 0x000fe2000001025f */
[----:B------:R-:W-:Y:S01]  /*6570*/  CS2R R108, SRZ ;  /* 0x00000000006c7805 */ /* 0x000fe2000001ff00 */
[----:B------:R-:W-:-:S02]  /*6580*/  SHF.L.U64.HI R94, R183, 0x2, R92 ;  /* 0x00000002b75e7819 */ /* 0x000fc4000001025c */
[----:B------:R-:W-:Y:S02]  /*6590*/  SHF.R.S32.HI R31, RZ, 0x1f, R172 ;  /* 0x0000001fff1f7819 */ /* 0x000fe400000114ac */
[----:B------:R-:W-:Y:S02]  /*65a0*/  SHF.R.S32.HI R28, RZ, 0x1f, R165 ;  /* 0x0000001fff1c7819 */ /* 0x000fe400000114a5 */
[----:B------:R-:W-:Y:S01]  /*65b0*/  SHF.L.U64.HI R95, R188, 0x2, R93 ;  /* 0x00000002bc5f7819 */ /* 0x000fe2000001025d */
[----:B------:R-:W-:Y:S01]  /*65c0*/  CS2R R94, SRZ ;  /* 0x00000000005e7805 */ /* 0x000fe2000001ff00 */
[----:B------:R-:W-:Y:S02]  /*65d0*/  SHF.L.U64.HI R92, R181, 0x2, R82 ;  /* 0x00000002b55c7819 */ /* 0x000fe40000010252 */
[----:B------:R-:W-:Y:S02]  /*65e0*/  SHF.R.S32.HI R29, RZ, 0x1f, R166 ;  /* 0x0000001fff1d7819 */ /* 0x000fe400000114a6 */
[----:B------:R-:W-:-:S02]  /*65f0*/  SHF.R.S32.HI R26, RZ, 0x1f, R159 ;  /* 0x0000001fff1a7819 */ /* 0x000fc4000001149f */
        /* <DEDUP_REMOVED lines=10> */
[----:B------:R-:W-:Y:S02]  /*66a0*/  SHF.L.U64.HI R55, R174, 0x2, R53 ;  /* 0x00000002ae377819 */ /* 0x000fe40000010235 */
[----:B------:R-:W-:Y:S02]  /*66b0*/  SHF.L.U64.HI R52, R167, 0x2, R30 ;  /* 0x00000002a7347819 */ /* 0x000fe4000001021e */
[----:B------:R-:W-:Y:S02]  /*66c0*/  SHF.R.S32.HI R137, RZ, 0x1f, R156 ;  /* 0x0000001fff897819 */ /* 0x000fe4000001149c */
[----:B------:R-:W-:-:S02]  /*66d0*/  SHF.R.S32.HI R141, RZ, 0x1f, R152 ;  /* 0x0000001fff8d7819 */ /* 0x000fc40000011498 */
[----:B------:R-:W-:Y:S02]  /*66e0*/  SHF.L.U64.HI R53, R172, 0x2, R31 ;  /* 0x00000002ac357819 */ /* 0x000fe4000001021f */
[----:B------:R-:W-:Y:S02]  /*66f0*/  SHF.L.U64.HI R30, R165, 0x2, R28 ;  /* 0x00000002a51e7819 */ /* 0x000fe4000001021c */
[----:B------:R-:W-:Y:S02]  /*6700*/  SHF.R.S32.HI R139, RZ, 0x1f, R154 ;  /* 0x0000001fff8b7819 */ /* 0x000fe4000001149a */
[----:B------:R-:W-:Y:S02]  /*6710*/  SHF.R.S32.HI R140, RZ, 0x1f, R153 ;  /* 0x0000001fff8c7819 */ /* 0x000fe40000011499 */
[----:B------:R-:W-:Y:S02]  /*6720*/  SHF.R.S32.HI R144, RZ, 0x1f, R149 ;  /* 0x0000001fff907819 */ /* 0x000fe40000011495 */
[----:B------:R-:W-:-:S02]  /*6730*/  SHF.L.U64.HI R31, R166, 0x2, R29 ;  /* 0x00000002a61f7819 */ /* 0x000fc4000001021d */
[----:B------:R-:W-:Y:S02]  /*6740*/  SHF.L.U64.HI R28, R159, 0x2, R26 ;  /* 0x000000029f1c7819 */ /* 0x000fe4000001021a */
[----:B------:R-:W-:Y:S02]  /*6750*/  SHF.R.S32.HI R142, RZ, 0x1f, R151 ;  /* 0x0000001fff8e7819 */ /* 0x000fe40000011497 */
[----:B------:R-:W-:Y:S02]  /*6760*/  SHF.R.S32.HI R143, RZ, 0x1f, R150 ;  /* 0x0000001fff8f7819 */ /* 0x000fe40000011496 */
[----:B------:R-:W-:Y:S02]  /*6770*/  IADD3 R5, P0, R5, c[0x0][0x160], RZ ;  /* 0x0000580005057a10 */ /* 0x000fe40007f1e0ff */
[----:B------:R-:W-:Y:S02]  /*6780*/  SHF.L.U64.HI R29, R164, 0x2, R27 ;  /* 0x00000002a41d7819 */ /* 0x000fe4000001021b */
[----:B------:R-:W-:-:S02]  /*6790*/  SHF.L.U64.HI R26, R157, 0x2, R24 ;  /* 0x000000029d1a7819 */ /* 0x000fc40000010218 */
[----:B------:R-:W-:Y:S02]  /*67a0*/  LOP3.LUT R18, R136, 0x5c, R148, 0x78, !PT ;  /* 0x0000005c88127812 */ /* 0x000fe400078e7894 */
[----:B------:R-:W-:Y:S02]  /*67b0*/  SHF.L.U64.HI R27, R158, 0x2, R25 ;  /* 0x000000029e1b7819 */ /* 0x000fe40000010219 */
[----:B------:R-:W-:Y:S02]  /*67c0*/  SHF.L.U64.HI R24, R155, 0x2, R138 ;  /* 0x000000029b187819 */ /* 0x000fe4000001028a */
[----:B------:R-:W-:Y:S02]  /*67d0*/  SHF.L.U64.HI R25, R156, 0x2, R137 ;  /* 0x000000029c197819 */ /* 0x000fe40000010289 */
[----:B------:R-:W-:Y:S01]  /*67e0*/  SHF.L.U64.HI R24, R152, 0x2, R141 ;  /* 0x0000000298187819 */ /* 0x000fe2000001028d */
[----:B------:R-:W-:Y:S01]  /*67f0*/  CS2R R136, SRZ ;  /* 0x0000000000887805 */ /* 0x000fe2000001ff00 */
[----:B------:R-:W-:-:S02]  /*6800*/  SHF.L.U64.HI R26, R154, 0x2, R139 ;  /* 0x000000029a1a7819 */ /* 0x000fc4000001028b */
[----:B------:R-:W-:Y:S01]  /*6810*/  SHF.L.U64.HI R25, R153, 0x2, R140 ;  /* 0x0000000299197819 */ /* 0x000fe2000001028c */
[----:B------:R-:W-:Y:S01]  /*6820*/  CS2R R138, SRZ ;  /* 0x00000000008a7805 */ /* 0x000fe2000001ff00 */
[----:B------:R-:W-:Y:S02]  /*6830*/  SHF.L.U64.HI R24, R149, 0x2, R144 ;  /* 0x0000000295187819 */ /* 0x000fe40000010290 */
[----:B------:R-:W-:Y:S01]  /*6840*/  SHF.L.U64.HI R26, R151, 0x2, R142 ;  /* 0x00000002971a7819 */ /* 0x000fe2000001028e */
[----:B------:R-:W-:Y:S01]  /*6850*/  CS2R R144, SRZ ;  /* 0x0000000000907805 */ /* 0x000fe2000001ff00 */
[----:B------:R-:W-:Y:S02]  /*6860*/  SHF.L.U64.HI R25, R150, 0x2, R143 ;  /* 0x0000000296197819 */ /* 0x000fe4000001028f */
[----:B------:R-:W-:Y:S02]  /*6870*/  IADD3.X R6, R6, c[0x0][0x164], RZ, P0, !PT ;  /* 0x0000590006067a10 */ /* 0x000fe400007fe4ff */
[----:B-1----:R-:W-:-:S02]  /*6880*/  LOP3.LUT R8, R18, 0x20, RZ, 0x3c, !PT ;  /* 0x0000002012087812 */ /* 0x002fc400078e3cff */
.L_x_2:
[----:B------:R-:W2:Y:S01]  /*6890*/  LDL R7, [R1+0x2c] ;  /* 0x00002c0001077983 */ /* 0x000ea20000100800 */
[----:B------:R-:W-:-:S04]  /*68a0*/  DEPBAR.LE SB0, 0x2 ;  /* 0x000080800000791a */ /* 0x000fc80000000000 */
[----:B------:R-:W1:Y:S01]  /*68b0*/  S2R R10, SR_TID.X ;  /* 0x00000000000a7919 */ /* 0x000e620000002100 */
[----:B------:R-:W-:-:S03]  /*68c0*/  IADD3 R196, R196, 0x1, RZ ;  /* 0x00000001c4c47810 */ /* 0x000fc60007ffe0ff */
[----:B------:R-:W-:Y:S01]  /*68d0*/  BAR.SYNC.DEFER_BLOCKING 0x0 ;  /* 0x0000000000007b1d */ /* 0x000fe20000010000 */
[----:B------:R-:W-:-:S04]  /*68e0*/  ISETP.GT.AND P0, PT, R196, 0x1, PT ;  /* 0x00000001c400780c */ /* 0x000fc80003f04270 */
[----:B------:R-:W-:Y:S02]  /*68f0*/  SEL R196, R196, RZ, !P0 ;  /* 0x000000ffc4c47207 */ /* 0x000fe40004000000 */
[C---:B-1----:R-:W-:Y:S02]  /*6900*/  LOP3.LUT R8, R10.reuse, 0x3, RZ, 0xc0, !PT ;  /* 0x000000030a087812 */ /* 0x042fe400078ec0ff */
[----:B------:R-:W-:-:S03]  /*6910*/  LOP3.LUT R9, R10, 0x3, RZ, 0xc0, !PT ;  /* 0x000000030a097812 */ /* 0x000fc600078ec0ff */
[----:B------:R-:W-:Y:S02]  /*6920*/  IMAD R8, R8, 0x220, RZ ;  /* 0x0000022008087824 */ /* 0x000fe400078e02ff */
[----:B------:R-:W-:-:S03]  /*6930*/  IMAD R9, R9, 0x220, RZ ;  /* 0x0000022009097824 */ /* 0x000fc600078e02ff */
[--C-:B------:R-:W-:Y:S02]  /*6940*/  LOP3.LUT R8, R8, 0x5c, R10.reuse, 0x78, !PT ;  /* 0x0000005c08087812 */ /* 0x100fe400078e780a */
[----:B------:R-:W-:Y:S02]  /*6950*/  LOP3.LUT R9, R9, 0x5c, R10, 0x78, !PT ;  /* 0x0000005c09097812 */ /* 0x000fe400078e780a */
[----:B------:R-:W-:-:S03]  /*6960*/  LOP3.LUT R8, R8, 0x20, RZ, 0x3c, !PT ;  /* 0x0000002008087812 */ /* 0x000fc600078e3cff */
[C---:B------:R-:W-:Y:S02]  /*6970*/  IMAD R193, R196.reuse, 0x4000, R9 ;  /* 0x00004000c4c17824 */ /* 0x040fe400078e0209 */
[----:B------:R-:W-:-:S03]  /*6980*/  IMAD R192, R196, 0x4000, R8 ;  /* 0x00004000c4c07824 */ /* 0x000fc600078e0208 */
[----:B------:R-:W-:Y:S04]  /*6990*/  LDS R152, [R193] ;  /* 0x00000000c1987984 */ /* 0x000fe80000000800 */
[----:B------:R-:W-:Y:S04]  /*69a0*/  LDS R154, [R193+0x800] ;  /* 0x00080000c19a7984 */ /* 0x000fe80000000800 */
[----:B------:R-:W-:Y:S04]  /*69b0*/  LDS R153, [R192] ;  /* 0x00000000c0997984 */ /* 0x000fe80000000800 */
[----:B------:R-:W-:Y:S04]  /*69c0*/  LDS R155, [R192+0x800] ;  /* 0x00080000c09b7984 */ /* 0x000fe80000000800 */
        /* <DEDUP_REMOVED lines=15> */
[----:B------:R-:W-:Y:S01]  /*6ac0*/  LDS R191, [R192+0x1800] ;  /* 0x00180000c0bf7984 */ /* 0x000fe20000000800 */
[----:B--2---:R-:W-:-:S05]  /*6ad0*/  IMAD R7, R196, 0x4000, R7 ;  /* 0x00004000c4077824 */ /* 0x004fca00078e0207 */
[----:B------:R-:W1:Y:S04]  /*6ae0*/  LDSM.16.M88.4 R16, [R7+0x9800] ;  /* 0x009800000710783b */ /* 0x000e680000000200 */
[----:B------:R-:W2:Y:S04]  /*6af0*/  LDSM.16.M88.4 R20, [R7+0x9000] ;  /* 0x009000000714783b */ /* 0x000ea80000000200 */
[----:B------:R-:W3:Y:S04]  /*6b00*/  LDSM.16.M88.4 R8, [R7+0xa800] ;  /* 0x00a800000708783b */ /* 0x000ee80000000200 */
[----:B------:R-:W-:Y:S04]  /*6b10*/  LDSM.16.M88.4 R28, [R7+0x8000] ;  /* 0x00800000071c783b */ /* 0x000fe80000000200 */
[----:B------:R-:W-:Y:S01]  /*6b20*/  LDSM.16.M88.4 R24, [R7+0x8800] ;  /* 0x008800000718783b */ /* 0x000fe20000000200 */
[-C--:B-1----:R-:W-:Y:S08]  /*6b30*/  HMMA.1688.F32.TF32 R68, R152, R16.reuse, R68 ;  /* 0x000000109844723c */ /* 0x082ff00000081044 */
[-C--:B------:R-:W-:Y:S08]  /*6b40*/  HMMA.1688.F32.TF32 R72, R156, R16.reuse, R72 ;  /* 0x000000109c48723c */ /* 0x080ff00000081048 */
[-C--:B------:R-:W-:Y:S08]  /*6b50*/  HMMA.1688.F32.TF32 R76, R148, R16.reuse, R76 ;  /* 0x00000010944c723c */ /* 0x080ff0000008104c */
[C---:B------:R-:W-:Y:S01]  /*6b60*/  HMMA.1688.F32.TF32 R80, R140.reuse, R16, R80 ;  /* 0x000000108c50723c */ /* 0x040fe20000081050 */
[----:B------:R-:W4:Y:S07]  /*6b70*/  LDL R17, [R1+0x34] ;  /* 0x0000340001117983 */ /* 0x000f2e0000100800 */
[----:B--2---:R-:W-:Y:S01]  /*6b80*/  HMMA.1688.F32.TF32 R52, R140, R20, R12 ;  /* 0x000000148c34723c */ /* 0x004fe2000008100c */
[----:B------:R-:W1:Y:S07]  /*6b90*/  LDSM.16.M88.4 R12, [R7+0xa000] ;  /* 0x00a00000070c783b */ /* 0x000e6e0000000200 */
[C---:B---3--:R-:W-:Y:S01]  /*6ba0*/  HMMA.1688.F32.TF32 R172, R152.reuse, R8, R100 ;  /* 0x0000000898ac723c */ /* 0x048fe20000081064 */
[----:B------:R-:W-:Y:S07]  /*6bb0*/  LDSM.16.M88.4 R100, [R7+0xb800] ;  /* 0x00b800000764783b */ /* 0x000fee0000000200 */
[----:B-1----:R-:W-:Y:S01]  /*6bc0*/  HMMA.1688.F32.TF32 R164, R152, R12, R104 ;  /* 0x0000000c98a4723c */ /* 0x002fe20000081068 */
[----:B------:R-:W1:Y:S07]  /*6bd0*/  LDSM.16.M88.4 R104, [R7+0xb000] ;  /* 0x00b000000768783b */ /* 0x000e6e0000000200 */
[-C--:B------:R-:W-:Y:S08]  /*6be0*/  HMMA.1688.F32.TF32 R48, R148, R28.reuse, R48 ;  /* 0x0000001c9430723c */ /* 0x080ff00000081030 */
[----:B------:R-:W-:Y:S08]  /*6bf0*/  HMMA.1688.F32.TF32 R184, R140, R28, R184 ;  /* 0x0000001c8cb8723c */ /* 0x000ff000000810b8 */
[-C--:B------:R-:W-:Y:S08]  /*6c00*/  HMMA.1688.F32.TF32 R40, R148, R24.reuse, R40 ;  /* 0x000000189428723c */ /* 0x080ff00000081028 */
[----:B------:R-:W-:Y:S08]  /*6c10*/  HMMA.1688.F32.TF32 R176, R140, R24, R176 ;  /* 0x000000188cb0723c */ /* 0x000ff000000810b0 */
[C---:B------:R-:W-:Y:S08]  /*6c20*/  HMMA.1688.F32.TF32 R44, R148.reuse, R20, R44 ;  /* 0x00000014942c723c */ /* 0x040ff0000008102c */
[-C--:B------:R-:W-:Y:S08]  /*6c30*/  HMMA.1688.F32.TF32 R88, R148, R12.reuse, R88 ;  /* 0x0000000c9458723c */ /* 0x080ff00000081058 */
[----:B------:R-:W-:Y:S08]  /*6c40*/  HMMA.1688.F32.TF32 R92, R140, R12, R92 ;  /* 0x0000000c8c5c723c */ /* 0x000ff0000008105c */
[-C--:B------:R-:W-:Y:S08]  /*6c50*/  HMMA.1688.F32.TF32 R96, R148, R8.reuse, R96 ;  /* 0x000000089460723c */ /* 0x080ff00000081060 */
[----:B------:R-:W-:Y:S08]  /*6c60*/  HMMA.1688.F32.TF32 R108, R140, R8, R108 ;  /* 0x000000088c6c723c */ /* 0x000ff0000008106c */
[C---:B-1----:R-:W-:Y:S08]  /*6c70*/  HMMA.1688.F32.TF32 R132, R148.reuse, R104, R132 ;  /* 0x000000689484723c */ /* 0x042ff00000081084 */
[----:B------:R-:W-:Y:S01]  /*6c80*/  HMMA.1688.F32.TF32 R116, R148, R100, R116 ;  /* 0x000000649474723c */ /* 0x000fe20000081074 */
[----:B------:R-:W-:Y:S04]  /*6c90*/  LDS R148, [R193+0x1100] ;  /* 0x00110000c1947984 */ /* 0x000fe80000000800 */
[----:B------:R-:W-:Y:S03]  /*6ca0*/  LDS R150, [R193+0x1900] ;  /* 0x00190000c1967984 */ /* 0x000fe60000000800 */
[C---:B------:R-:W-:Y:S01]  /*6cb0*/  HMMA.1688.F32.TF32 R144, R140.reuse, R104, R144 ;  /* 0x000000688c90723c */ /* 0x040fe20000081090 */
[----:B------:R-:W-:Y:S04]  /*6cc0*/  LDS R149, [R192+0x1100] ;  /* 0x00110000c0957984 */ /* 0x000fe80000000800 */
[----:B------:R-:W-:Y:S03]  /*6cd0*/  LDS R151, [R192+0x1900] ;  /* 0x00190000c0977984 */ /* 0x000fe60000000800 */
[-C--:B------:R-:W-:Y:S01]  /*6ce0*/  HMMA.1688.F32.TF32 R136, R140, R100.reuse, R136 ;  /* 0x000000648c88723c */ /* 0x080fe20000081088 */
[----:B------:R-:W-:Y:S04]  /*6cf0*/  LDS R140, [R193+0x1080] ;  /* 0x00108000c18c7984 */ /* 0x000fe80000000800 */
[----:B------:R-:W-:Y:S03]  /*6d00*/  LDS R142, [R193+0x1880] ;  /* 0x00188000c18e7984 */ /* 0x000fe60000000800 */
[C---:B------:R-:W-:Y:S01]  /*6d10*/  HMMA.1688.F32.TF32 R180, R152.reuse, R100, R120 ;  /* 0x0000006498b4723c */ /* 0x040fe20000081078 */
[----:B------:R-:W-:Y:S04]  /*6d20*/  LDS R141, [R192+0x1080] ;  /* 0x00108000c08d7984 */ /* 0x000fe80000000800 */
[----:B------:R-:W1:Y:S04]  /*6d30*/  LDS R143, [R192+0x1880] ;  /* 0x00188000c08f7984 */ /* 0x000e680000000800 */
[----:B------:R-:W-:Y:S04]  /*6d40*/  LDS R120, [R193+0x1180] ;  /* 0x00118000c1787984 */ /* 0x000fe80000000800 */
[----:B------:R-:W-:Y:S04]  /*6d50*/  LDS R122, [R193+0x1980] ;  /* 0x00198000c17a7984 */ /* 0x000fe80000000800 */
[----:B------:R-:W-:Y:S04]  /*6d60*/  LDS R121, [R192+0x1180] ;  /* 0x00118000c0797984 */ /* 0x000fe80000000800 */
[----:B------:R-:W2:Y:S01]  /*6d70*/  LDS R123, [R192+0x1980] ;  /* 0x00198000c07b7984 */ /* 0x000ea20000000800 */
[C---:B------:R-:W-:Y:S08]  /*6d80*/  HMMA.1688.F32.TF32 R112, R152.reuse, R28, R112 ;  /* 0x0000001c9870723c */ /* 0x040ff00000081070 */
[C---:B------:R-:W-:Y:S08]  /*6d90*/  HMMA.1688.F32.TF32 R64, R152.reuse, R24, R64 ;  /* 0x000000189840723c */ /* 0x040ff00000081040 */
[-C--:B------:R-:W-:Y:S08]  /*6da0*/  HMMA.1688.F32.TF32 R56, R152, R20.reuse, R56 ;  /* 0x000000149838723c */ /* 0x080ff00000081038 */
[----:B------:R-:W-:Y:S08]  /*6db0*/  HMMA.1688.F32.TF32 R32, R156, R20, R32 ;  /* 0x000000149c20723c */ /* 0x000ff00000081020 */
[----:B------:R-:W-:Y:S08]  /*6dc0*/  HMMA.1688.F32.TF32 R168, R152, R104, R168 ;  /* 0x0000006898a8723c */ /* 0x000ff000000810a8 */
[C---:B------:R-:W-:Y:S08]  /*6dd0*/  HMMA.1688.F32.TF32 R36, R156.reuse, R28, R36 ;  /* 0x0000001c9c24723c */ /* 0x040ff00000081024 */
[C---:B------:R-:W-:Y:S08]  /*6de0*/  HMMA.1688.F32.TF32 R60, R156.reuse, R24, R60 ;  /* 0x000000189c3c723c */ /* 0x040ff0000008103c */
[C---:B------:R-:W-:Y:S08]  /*6df0*/  HMMA.1688.F32.TF32 R84, R156.reuse, R12, R84 ;  /* 0x0000000c9c54723c */ /* 0x040ff00000081054 */
[C---:B------:R-:W-:Y:S08]  /*6e00*/  HMMA.1688.F32.TF32 R160, R156.reuse, R8, R160 ;  /* 0x000000089ca0723c */ /* 0x040ff000000810a0 */
[C---:B------:R-:W-:Y:S01]  /*6e10*/  HMMA.1688.F32.TF32 R152, R156.reuse, R104, R124 ;  /* 0x000000689c98723c */ /* 0x040fe2000008107c */
[----:B------:R-:W-:Y:S04]  /*6e20*/  LDS R104, [R193+0x2180] ;  /* 0x00218000c1687984 */ /* 0x000fe80000000800 */
[----:B------:R-:W-:Y:S03]  /*6e30*/  LDS R105, [R192+0x2180] ;  /* 0x00218000c0697984 */ /* 0x000fe60000000800 */
[----:B------:R-:W-:Y:S08]  /*6e40*/  HMMA.1688.F32.TF32 R156, R156, R100, R128 ;  /* 0x000000649c9c723c */ /* 0x000ff00000081080 */
[C---:B------:R-:W-:Y:S08]  /*6e50*/  HMMA.1688.F32.TF32 R56, R188.reuse, R22, R56 ;  /* 0x00000016bc38723c */ /* 0x040ff00000081038 */
[----:B------:R-:W-:Y:S08]  /*6e60*/  HMMA.1688.F32.TF32 R124, R188, R18, R68 ;  /* 0x00000012bc7c723c */ /* 0x000ff00000081044 */
[-C--:B-1----:R-:W-:Y:S08]  /*6e70*/  HMMA.1688.F32.TF32 R32, R140, R22.reuse, R32 ;  /* 0x000000168c20723c */ /* 0x082ff00000081020 */
[----:B------:R-:W-:Y:S01]  /*6e80*/  HMMA.1688.F32.TF32 R44, R148, R22, R44 ;  /* 0x00000016942c723c */ /* 0x000fe2000008102c */
[----:B----4-:R-:W-:-:S07]  /*6e90*/  IMAD R7, R196, 0x4000, R17 ;  /* 0x00004000c4077824 */ /* 0x010fce00078e0211 */
[----:B------:R-:W-:Y:S08]  /*6ea0*/  HMMA.1688.F32.TF32 R68, R188, R14, R164 ;  /* 0x0000000ebc44723c */ /* 0x000ff000000810a4 */
[C---:B------:R-:W-:Y:S08]  /*6eb0*/  HMMA.1688.F32.TF32 R36, R140.reuse, R30, R36 ;  /* 0x0000001e8c24723c */ /* 0x040ff00000081024 */
[C---:B------:R-:W-:Y:S08]  /*6ec0*/  HMMA.1688.F32.TF32 R60, R140.reuse, R26, R60 ;  /* 0x0000001a8c3c723c */ /* 0x040ff0000008103c */
[C---:B------:R-:W-:Y:S08]  /*6ed0*/  HMMA.1688.F32.TF32 R72, R140.reuse, R18, R72 ;  /* 0x000000128c48723c */ /* 0x040ff00000081048 */
[C---:B------:R-:W-:Y:S08]  /*6ee0*/  HMMA.1688.F32.TF32 R84, R140.reuse, R14, R84 ;  /* 0x0000000e8c54723c */ /* 0x040ff00000081054 */
[C---:B------:R-:W-:Y:S08]  /*6ef0*/  HMMA.1688.F32.TF32 R160, R140.reuse, R10, R160 ;  /* 0x0000000a8ca0723c */ /* 0x040ff000000810a0 */
[----:B------:R-:W-:Y:S01]  /*6f00*/  HMMA.1688.F32.TF32 R128, R140, R106, R152 ;  /* 0x0000006a8c80723c */ /* 0x000fe20000081098 */
[----:B------:R-:W-:Y:S04]  /*6f10*/  LDS R152, [R193+0x2000] ;  /* 0x00200000c1987984 */ /* 0x000fe80000000800 */
[----:B------:R-:W-:Y:S03]  /*6f20*/  LDS R154, [R193+0x2800] ;  /* 0x00280000c19a7984 */ /* 0x000fe60000000800 */
[----:B--2---:R-:W-:Y:S01]  /*6f30*/  HMMA.1688.F32.TF32 R20, R120, R22, R52 ;  /* 0x000000167814723c */ /* 0x004fe20000081034 */
[----:B------:R-:W-:Y:S04]  /*6f40*/  LDS R153, [R192+0x2000] ;  /* 0x00200000c0997984 */ /* 0x000fe80000000800 */
[----:B------:R-:W-:Y:S03]  /*6f50*/  LDS R155, [R192+0x2800] ;  /* 0x00280000c09b7984 */ /* 0x000fe60000000800 */
[C---:B------:R-:W-:Y:S08]  /*6f60*/  HMMA.1688.F32.TF32 R172, R188.reuse, R10, R172 ;  /* 0x0000000abcac723c */ /* 0x040ff000000810ac */
[----:B------:R-:W-:Y:S08]  /*6f70*/  HMMA.1688.F32.TF32 R168, R188, R106, R168 ;  /* 0x0000006abca8723c */ /* 0x000ff000000810a8 */
[----:B------:R-:W-:Y:S01]  /*6f80*/  HMMA.1688.F32.TF32 R140, R140, R102, R156 ;  /* 0x000000668c8c723c */ /* 0x000fe2000008109c */
[----:B------:R-:W-:Y:S04]  /*6f90*/  LDS R156, [R193+0x2080] ;  /* 0x00208000c19c7984 */ /* 0x000fe80000000800 */
[----:B------:R-:W-:Y:S03]  /*6fa0*/  LDS R158, [R193+0x2880] ;  /* 0x00288000c19e7984 */ /* 0x000fe60000000800 */
[C---:B------:R-:W-:Y:S01]  /*6fb0*/  HMMA.1688.F32.TF32 R48, R148.reuse, R30, R48 ;  /* 0x0000001e9430723c */ /* 0x040fe20000081030 */
[----:B------:R-:W-:Y:S04]  /*6fc0*/  LDS R157, [R192+0x2080] ;  /* 0x00208000c09d7984 */ /* 0x000fe80000000800 */
[----:B------:R-:W-:Y:S03]  /*6fd0*/  LDS R159, [R192+0x2880] ;  /* 0x00288000c09f7984 */ /* 0x000fe60000000800 */
        /* <DEDUP_REMOVED lines=8> */
[C---:B------:R-:W-:Y:S01]  /*7060*/  HMMA.1688.F32.TF32 R52, R120.reuse, R10, R108 ;  /* 0x0000000a7834723c */ /* 0x040fe2000008106c */
[----:B------:R-:W-:Y:S04]  /*7070*/  LDS R149, [R192+0x2100] ;  /* 0x00210000c0957984 */ /* 0x000fe80000000800 */
[----:B------:R-:W-:Y:S03]  /*7080*/  LDS R151, [R192+0x2900] ;  /* 0x00290000c0977984 */ /* 0x000fe60000000800 */
[----:B------:R-:W-:Y:S01]  /*7090*/  HMMA.1688.F32.TF32 R164, R120, R106, R144 ;  /* 0x0000006a78a4723c */ /* 0x000fe20000081090 */
[----:B------:R-:W-:Y:S04]  /*70a0*/  LDS R106, [R193+0x2980] ;  /* 0x00298000c16a7984 */ /* 0x000fe80000000800 */
[----:B------:R-:W-:Y:S04]  /*70b0*/  LDS R107, [R192+0x2980] ;  /* 0x00298000c06b7984 */ /* 0x000fe80000000800 */
[----:B------:R-:W1:Y:S01]  /*70c0*/  LDSM.16.M88.4 R8, [R7+0x8000] ;  /* 0x008000000708783b */ /* 0x000e620000000200 */
[-C--:B------:R-:W-:Y:S03]  /*70d0*/  HMMA.1688.F32.TF32 R112, R188, R30.reuse, R112 ;  /* 0x0000001ebc70723c */ /* 0x080fe60000081070 */
[----:B------:R-:W2:Y:S04]  /*70e0*/  LDSM.16.M88.4 R108, [R7+0xa800] ;  /* 0x00a80000076c783b */ /* 0x000ea80000000200 */
[----:B------:R-:W3:Y:S01]  /*70f0*/  LDSM.16.M88.4 R144, [R7+0xb000] ;  /* 0x00b000000790783b */ /* 0x000ee20000000200 */
[----:B------:R-:W-:Y:S11]  /*7100*/  HMMA.1688.F32.TF32 R184, R120, R30, R184 ;  /* 0x0000001e78b8723c */ /* 0x000ff600000810b8 */
[----:B------:R-:W-:Y:S05]  /*7110*/  @!UPT UIADD3 URZ, URZ, URZ, URZ ;  /* 0x0000003f3f3ff290 */ /* 0x000fea000fffe03f */
[-C--:B-1----:R-:W-:Y:S08]  /*7120*/  HMMA.1688.F32.TF32 R112, R152, R8.reuse, R112 ;  /* 0x000000089870723c */ /* 0x082ff00000081070 */
[-C--:B------:R-:W-:Y:S08]  /*7130*/  HMMA.1688.F32.TF32 R36, R156, R8.reuse, R36 ;  /* 0x000000089c24723c */ /* 0x080ff00000081024 */
[-C--:B------:R-:W-:Y:S08]  /*7140*/  HMMA.1688.F32.TF32 R48, R148, R8.reuse, R48 ;  /* 0x000000089430723c */ /* 0x080ff00000081030 */
[----:B------:R-:W-:Y:S01]  /*7150*/  HMMA.1688.F32.TF32 R184, R104, R8, R184 ;  /* 0x0000000868b8723c */ /* 0x000fe200000810b8 */
[----:B------:R-:W4:Y:S07]  /*7160*/  LDL R9, [R1+0x40] ;  /* 0x0000400001097983 */ /* 0x000f2e0000100800 */
[-C--:B------:R-:W-:Y:S08]  /*7170*/  HMMA.1688.F32.TF32 R64, R188, R26.reuse, R64 ;  /* 0x0000001abc40723c */ /* 0x080ff00000081040 */
[C---:B------:R-:W-:Y:S08]  /*7180*/  HMMA.1688.F32.TF32 R176, R120.reuse, R26, R176 ;  /* 0x0000001a78b0723c */ /* 0x040ff000000810b0 */
[C---:B------:R-:W-:Y:S01]  /*7190*/  HMMA.1688.F32.TF32 R24, R120.reuse, R18, R80 ;  /* 0x000000127818723c */ /* 0x040fe20000081050 */
[----:B------:R-:W1:Y:S04]  /*71a0*/  LDSM.16.M88.4 R16, [R7+0x8800] ;  /* 0x008800000710783b */ /* 0x000e680000000200 */
[----:B------:R-:W-:Y:S03]  /*71b0*/  LDSM.16.M88.4 R80, [R7+0x9800] ;  /* 0x009800000750783b */ /* 0x000fe60000000200 */
[C---:B------:R-:W-:Y:S01]  /*71c0*/  HMMA.1688.F32.TF32 R28, R120.reuse, R14, R92 ;  /* 0x0000000e781c723c */ /* 0x040fe2000008105c */
[----:B------:R-:W5:Y:S04]  /*71d0*/  LDSM.16.M88.4 R12, [R7+0x9000] ;  /* 0x00900000070c783b */ /* 0x000f680000000200 */
[----:B------:R-:W5:Y:S03]  /*71e0*/  LDSM.16.M88.4 R92, [R7+0xa000] ;  /* 0x00a00000075c783b */ /* 0x000f660000000200 */
[----:B------:R-:W-:Y:S01]  /*71f0*/  HMMA.1688.F32.TF32 R120, R120, R102, R136 ;  /* 0x000000667878723c */ /* 0x000fe20000081088 */
[----:B------:R-:W5:Y:S07]  /*7200*/  LDSM.16.M88.4 R136, [R7+0xb800] ;  /* 0x00b800000788783b */ /* 0x000f6e0000000200 */
[C---:B--2---:R-:W-:Y:S08]  /*7210*/  HMMA.1688.F32.TF32 R96, R148.reuse, R108, R96 ;  /* 0x0000006c9460723c */ /* 0x044ff00000081060 */
[C---:B---3--:R-:W-:Y:S08]  /*7220*/  HMMA.1688.F32.TF32 R132, R148.reuse, R144, R132 ;  /* 0x000000909484723c */ /* 0x048ff00000081084 */
[C---:B-1----:R-:W-:Y:S08]  /*7230*/  HMMA.1688.F32.TF32 R40, R148.reuse, R16, R40 ;  /* 0x000000109428723c */ /* 0x042ff00000081028 */
[C---:B-----5:R-:W-:Y:S08]  /*7240*/  HMMA.1688.F32.TF32 R44, R148.reuse, R12, R44 ;  /* 0x0000000c942c723c */ /* 0x060ff0000008102c */
[C---:B------:R-:W-:Y:S08]  /*7250*/  HMMA.1688.F32.TF32 R76, R148.reuse, R80, R76 ;  /* 0x00000050944c723c */ /* 0x040ff0000008104c */
[C---:B------:R-:W-:Y:S08]  /*7260*/  HMMA.1688.F32.TF32 R88, R148.reuse, R92, R88 ;  /* 0x0000005c9458723c */ /* 0x040ff00000081058 */
[----:B------:R-:W-:Y:S01]  /*7270*/  HMMA.1688.F32.TF32 R116, R148, R136, R116 ;  /* 0x000000889474723c */ /* 0x000fe20000081074 */
[----:B------:R-:W-:Y:S04]  /*7280*/  LDS R148, [R193+0x3100] ;  /* 0x00310000c1947984 */ /* 0x000fe80000000800 */
[----:B------:R-:W-:Y:S04]  /*7290*/  LDS R150, [R193+0x3900] ;  /* 0x00390000c1967984 */ /* 0x000fe80000000800 */
[----:B------:R-:W-:Y:S04]  /*72a0*/  LDS R149, [R192+0x3100] ;  /* 0x00310000c0957984 */ /* 0x000fe80000000800 */
[----:B------:R-:W1:Y:S01]  /*72b0*/  LDS R151, [R192+0x3900] ;  /* 0x00390000c0977984 */ /* 0x000e620000000800 */
[----:B------:R-:W-:Y:S08]  /*72c0*/  HMMA.1688.F32.TF32 R188, R188, R102, R180 ;  /* 0x00000066bcbc723c */ /* 0x000ff000000810b4 */
[-C--:B------:R-:W-:Y:S08]  /*72d0*/  HMMA.1688.F32.TF32 R56, R152, R12.reuse, R56 ;  /* 0x0000000c9838723c */ /* 0x080ff00000081038 */
[-C--:B------:R-:W-:Y:S08]  /*72e0*/  HMMA.1688.F32.TF32 R32, R156, R12.reuse, R32 ;  /* 0x0000000c9c20723c */ /* 0x080ff00000081020 */
[----:B------:R-:W-:Y:S01]  /*72f0*/  HMMA.1688.F32.TF32 R20, R104, R12, R20 ;  /* 0x0000000c6814723c */ /* 0x000fe20000081014 */
[----:B------:R-:W2:Y:S01]  /*7300*/  S2R R12, SR_TID.X ;  /* 0x00000000000c7919 */ /* 0x000ea20000002100 */
[----:B------:R-:W-:-:S06]  /*7310*/  ISETP.GT.AND P1, PT, R4, RZ, PT ;  /* 0x000000ff0400720c */ /* 0x000fcc0003f24270 */
[----:B------:R-:W-:Y:S01]  /*7320*/  HMMA.1688.F32.TF32 R180, R104, R16, R176 ;  /* 0x0000001068b4723c */ /* 0x000fe200000810b0 */
[----:B------:R-:W-:-:S07]  /*7330*/  SEL R7, RZ, 0x4, !P1 ;  /* 0x00000004ff077807 */ /* 0x000fce0004800000 */
[----:B------:R-:W-:Y:S01]  /*7340*/  HMMA.1688.F32.TF32 R64, R152, R16, R64 ;  /* 0x000000109840723c */ /* 0x000fe20000081040 */
[----:B------:R-:W-:-:S07]  /*7350*/  ISETP.GT.AND P1, PT, R4, 0x4, PT ;  /* 0x000000040400780c */ /* 0x000fce0003f24270 */
[C---:B------:R-:W-:Y:S08]  /*7360*/  HMMA.1688.F32.TF32 R124, R152.reuse, R80, R124 ;  /* 0x00000050987c723c */ /* 0x040ff0000008107c */
[C---:B------:R-:W-:Y:S08]  /*7370*/  HMMA.1688.F32.TF32 R100, R152.reuse, R92, R68 ;  /* 0x0000005c9864723c */ /* 0x040ff00000081044 */
[C---:B------:R-:W-:Y:S08]  /*7380*/  HMMA.1688.F32.TF32 R172, R152.reuse, R108, R172 ;  /* 0x0000006c98ac723c */ /* 0x040ff000000810ac */
[C---:B------:R-:W-:Y:S08]  /*7390*/  HMMA.1688.F32.TF32 R168, R152.reuse, R144, R168 ;  /* 0x0000009098a8723c */ /* 0x040ff000000810a8 */
[----:B------:R-:W-:Y:S01]  /*73a0*/  HMMA.1688.F32.TF32 R176, R152, R136, R188 ;  /* 0x0000008898b0723c */ /* 0x000fe200000810bc */
[----:B------:R-:W-:Y:S04]  /*73b0*/  LDS R188, [R193+0x3000] ;  /* 0x00300000c1bc7984 */ /* 0x000fe80000000800 */
[----:B------:R-:W-:Y:S03]  /*73c0*/  LDS R190, [R193+0x3800] ;  /* 0x00380000c1be7984 */ /* 0x000fe60000000800 */
[C---:B-1----:R-:W-:Y:S01]  /*73d0*/  HMMA.1688.F32.TF32 R48, R148.reuse, R10, R48 ;  /* 0x0000000a9430723c */ /* 0x042fe20000081030 */
[----:B------:R-:W-:Y:S04]  /*73e0*/  LDS R189, [R192+0x3000] ;  /* 0x00300000c0bd7984 */ /* 0x000fe80000000800 */
[----:B------:R-:W1:Y:S03]  /*73f0*/  LDS R191, [R192+0x3800] ;  /* 0x00380000c0bf7984 */ /* 0x000e660000000800 */
[C---:B------:R-:W-:Y:S01]  /*7400*/  HMMA.1688.F32.TF32 R40, R148.reuse, R18, R40 ;  /* 0x000000129428723c */ /* 0x040fe20000081028 */
[----:B------:R-:W-:Y:S04]  /*7410*/  LDS R152, [R193+0x3080] ;  /* 0x00308000c1987984 */ /* 0x000fe80000000800 */
[----:B------:R-:W-:Y:S03]  /*7420*/  LDS R154, [R193+0x3880] ;  /* 0x00388000c19a7984 */ /* 0x000fe60000000800 */
[C---:B------:R-:W-:Y:S01]  /*7430*/  HMMA.1688.F32.TF32 R44, R148.reuse, R14, R44 ;  /* 0x0000000e942c723c */ /* 0x040fe2000008102c */
[----:B------:R-:W-:Y:S04]  /*7440*/  LDS R153, [R192+0x3080] ;  /* 0x00308000c0997984 */ /* 0x000fe80000000800 */
[----:B------:R-:W3:Y:S03]  /*7450*/  LDS R155, [R192+0x3880] ;  /* 0x00388000c09b7984 */ /* 0x000ee60000000800 */
[C---:B------:R-:W-:Y:S08]  /*7460*/  HMMA.1688.F32.TF32 R76, R148.reuse, R82, R76 ;  /* 0x00000052944c723c */ /* 0x040ff0000008104c */
[C---:B------:R-:W-:Y:S08]  /*7470*/  HMMA.1688.F32.TF32 R88, R148.reuse, R94, R88 ;  /* 0x0000005e9458723c */ /* 0x040ff00000081058 */
[C---:B------:R-:W-:Y:S08]  /*7480*/  HMMA.1688.F32.TF32 R96, R148.reuse, R110, R96 ;  /* 0x0000006e9460723c */ /* 0x040ff00000081060 */
[C---:B------:R-:W-:Y:S08]  /*7490*/  HMMA.1688.F32.TF32 R132, R148.reuse, R146, R132 ;  /* 0x000000929484723c */ /* 0x040ff00000081084 */
[----:B------:R-:W-:Y:S01]  /*74a0*/  HMMA.1688.F32.TF32 R116, R148, R138, R116 ;  /* 0x0000008a9474723c */ /* 0x000fe20000081074 */
[----:B------:R-:W-:Y:S04]  /*74b0*/  LDS R148, [R193+0x3180] ;  /* 0x00318000c1947984 */ /* 0x000fe80000000800 */
[----:B------:R-:W-:Y:S04]  /*74c0*/  LDS R150, [R193+0x3980] ;  /* 0x00398000c1967984 */ /* 0x000fe80000000800 */
[----:B------:R-:W-:Y:S04]  /*74d0*/  LDS R149, [R192+0x3180] ;  /* 0x00318000c0957984 */ /* 0x000fe80000000800 */
[----:B------:R-:W5:Y:S01]  /*74e0*/  LDS R151, [R192+0x3980] ;  /* 0x00398000c0977984 */ /* 0x000f620000000800 */
[----:B------:R-:W-:-:S02]  /*74f0*/  IADD3 R194, R194, 0x1, RZ ;  /* 0x00000001c2c27810 */ /* 0x000fc40007ffe0ff */
[----:B--2---:R-:W-:Y:S01]  /*7500*/  LOP3.LUT R13, R12, 0x7f, RZ, 0xc0, !PT ;  /* 0x0000007f0c0d7812 */ /* 0x004fe200078ec0ff */
[----:B------:R-:W-:Y:S01]  /*7510*/  HMMA.1688.F32.TF32 R60, R156, R16, R60 ;  /* 0x000000109c3c723c */ /* 0x000fe2000008103c */
[----:B------:R-:W-:-:S06]  /*7520*/  IMAD.MOV.U32 R8, RZ, RZ, R5 ;  /* 0x000000ffff087224 */ /* 0x000fcc00078e0005 */
[----:B------:R-:W-:Y:S01]  /*7530*/  IMAD.SHL.U32 R17, R13, 0x4, RZ ;  /* 0x000000040d117824 */ /* 0x000fe200078e00ff */
[----:B------:R-:W-:Y:S01]  /*7540*/  HMMA.1688.F32.TF32 R84, R156, R92, R84 ;  /* 0x0000005c9c54723c */ /* 0x000fe20000081054 */
[----:B----4-:R-:W-:Y:S01]  /*7550*/  ISETP.GE.AND P0, PT, R197, R9, PT ;  /* 0x00000009c500720c */ /* 0x010fe20003f06270 */
[----:B------:R-:W-:-:S03]  /*7560*/  IMAD.MOV.U32 R9, RZ, RZ, c[0x0][0x188] ;  /* 0x00006200ff097624 */ /* 0x000fc600078e00ff */
[----:B------:R-:W-:Y:S01]  /*7570*/  SEL R7, R7, RZ, !P0 ;  /* 0x000000ff07077207 */ /* 0x000fe20004000000 */
[----:B------:R-:W-:-:S03]  /*7580*/  IMAD.SHL.U32 R9, R9, 0x4, RZ ;  /* 0x0000000409097824 */ /* 0x000fc600078e00ff */
[----:B------:R-:W-:Y:S02]  /*7590*/  ISETP.NE.U32.AND P2, PT, R7, RZ, PT ;  /* 0x000000ff0700720c */ /* 0x000fe40003f45070 */
[----:B------:R-:W-:Y:S02]  /*75a0*/  SEL R7, RZ, 0x4, !P1 ;  /* 0x00000004ff077807 */ /* 0x000fe40004800000 */
[C---:B------:R-:W-:Y:S01]  /*75b0*/  ISETP.GT.AND P1, PT, R194.reuse, 0x1, PT ;  /* 0x00000001c200780c */ /* 0x040fe20003f24270 */
[----:B------:R-:W-:Y:S01]  /*75c0*/  HMMA.1688.F32.TF32 R28, R104, R92, R28 ;  /* 0x0000005c681c723c */ /* 0x000fe2000008101c */
[----:B------:R-:W-:Y:S02]  /*75d0*/  SEL R7, R7, RZ, !P0 ;  /* 0x000000ff07077207 */ /* 0x000fe40004000000 */
[----:B------:R-:W-:Y:S02]  /*75e0*/  SEL R194, R194, RZ, !P1 ;  /* 0x000000ffc2c27207 */ /* 0x000fe40004800000 */
[----:B------:R-:W-:-:S02]  /*75f0*/  SHF.R.S32.HI R16, RZ, 0x1f, R9 ;  /* 0x0000001fff107819 */ /* 0x000fc40000011409 */
[----:B------:R-:W-:Y:S01]  /*7600*/  IMAD.MOV.U32 R93, RZ, RZ, c[0x0][0x188] ;  /* 0x00006200ff5d7624 */ /* 0x000fe200078e00ff */
[----:B------:R-:W-:Y:S01]  /*7610*/  ISETP.NE.U32.AND P3, PT, R7, RZ, PT ;  /* 0x000000ff0700720c */ /* 0x000fe20003f65070 */
[----:B------:R-:W-:Y:S01]  /*7620*/  IMAD R7, R194, 0x4000, R17 ;  /* 0x00004000c2077824 */ /* 0x000fe200078e0211 */
[----:B------:R-:W-:Y:S01]  /*7630*/  SHF.L.U64.HI R16, R9, 0x2, R16 ;  /* 0x0000000209107819 */ /* 0x000fe20000010210 */
[----:B------:R-:W-:Y:S01]  /*7640*/  IMAD.MOV.U32 R9, RZ, RZ, R6 ;  /* 0x000000ffff097224 */ /* 0x000fe200078e0006 */
[----:B------:R-:W-:Y:S01]  /*7650*/  BAR.SYNC.DEFER_BLOCKING 0x0 ;  /* 0x0000000000007b1d */ /* 0x000fe20000010000 */
[----:B------:R-:W-:-:S05]  /*7660*/  IMAD.SHL.U32 R93, R93, 0x4, RZ ;  /* 0x000000045d5d7824 */ /* 0x000fca00078e00ff */
[----:B------:R-:W-:Y:S01]  /*7670*/  @!PT LDS RZ, [RZ] ;  /* 0x00000000fffff984 */ /* 0x000fe20000000800 */
[----:B------:R-:W-:Y:S01]  /*7680*/  @!PT LDS RZ, [RZ] ;  /* 0x00000000fffff984 */ /* 0x000fe20000000800 */
[----:B------:R-:W-:Y:S01]  /*7690*/  @!PT LDS RZ, [RZ] ;  /* 0x00000000fffff984 */ /* 0x000fe20000000800 */
[----:B------:R2:W-:Y:S02]  /*76a0*/  LDGSTS.E [R7], [R8.64], P2 ;  /* 0x0000000008077fae */ /* 0x0005e40009121844 */
[----:B--2---:R-:W-:-:S05]  /*76b0*/  LEA R8, P1, R93, R5, 0x2 ;  /* 0x000000055d087211 */ /* 0x004fca00078210ff */
[----:B------:R-:W-:Y:S01]  /*76c0*/  IMAD.X R9, R6, 0x1, R16, P1 ;  /* 0x0000000106097824 */ /* 0x000fe200008e0610 */
[----:B------:R-:W-:-:S04]  /*76d0*/  ISETP.GT.AND P1, PT, R4, 0x8, PT ;  /* 0x000000080400780c */ /* 0x000fc80003f24270 */
[----:B------:R2:W-:Y:S01]  /*76e0*/  LDGSTS.E [R7+0x800], [R8.64], P3 ;  /* 0x0080000008077fae */ /* 0x0005e20009921844 */
[----:B------:R-:W-:Y:S01]  /*76f0*/  IMAD.MOV.U32 R16, RZ, RZ, c[0x0][0x188] ;  /* 0x00006200ff107624 */ /* 0x000fe200078e00ff */
[----:B--2---:R-:W-:Y:S02]  /*7700*/  SEL R8, RZ, 0x4, !P1 ;  /* 0x00000004ff087807 */ /* 0x004fe40004800000 */
[----:B------:R-:W-:Y:S02]  /*7710*/  ISETP.GT.AND P1, PT, R4, 0xc, PT ;  /* 0x0000000c0400780c */ /* 0x000fe40003f24270 */
[----:B------:R-:W-:Y:S01]  /*7720*/  SEL R8, R8, RZ, !P0 ;  /* 0x000000ff08087207 */ /* 0x000fe20004000000 */
[----:B------:R-:W-:-:S03]  /*7730*/  IMAD.SHL.U32 R16, R16, 0x8, RZ ;  /* 0x0000000810107824 */ /* 0x000fc600078e00ff */
[----:B------:R-:W-:Y:S02]  /*7740*/  ISETP.NE.U32.AND P2, PT, R8, RZ, PT ;  /* 0x000000ff0800720c */ /* 0x000fe40003f45070 */
[----:B------:R-:W-:Y:S01]  /*7750*/  SEL R8, RZ, 0x4, !P1 ;  /* 0x00000004ff087807 */ /* 0x000fe20004800000 */
[----:B------:R-:W-:Y:S03]  /*7760*/  HMMA.1688.F32.TF32 R72, R156, R80, R72 ;  /* 0x000000509c48723c */ /* 0x000fe60000081048 */
[----:B------:R-:W-:-:S05]  /*7770*/  SEL R8, R8, RZ, !P0 ;  /* 0x000000ff08087207 */ /* 0x000fca0004000000 */
[----:B------:R-:W-:Y:S01]  /*7780*/  HMMA.1688.F32.TF32 R24, R104, R80, R24 ;  /* 0x000000506818723c */ /* 0x000fe20000081018 */
[----:B------:R-:W-:Y:S02]  /*7790*/  ISETP.NE.U32.AND P1, PT, R8, RZ, PT ;  /* 0x000000ff0800720c */ /* 0x000fe40003f25070 */
[----:B------:R-:W-:-:S04]  /*77a0*/  LEA R8, P3, R16, R5, 0x2 ;  /* 0x0000000510087211 */ /* 0x000fc800078610ff */
[----:B------:R-:W-:Y:S01]  /*77b0*/  SHF.R.S32.HI R80, RZ, 0x1f, R16 ;  /* 0x0000001fff507819 */ /* 0x000fe20000011410 */
[----:B------:R-:W-:-:S03]  /*77c0*/  IMAD.MOV.U32 R81, RZ, RZ, c[0x0][0x188] ;  /* 0x00006200ff517624 */ /* 0x000fc600078e00ff */
[----:B------:R-:W-:Y:S01]  /*77d0*/  SHF.L.U64.HI R80, R16, 0x2, R80 ;  /* 0x0000000210507819 */ /* 0x000fe20000010250 */
[----:B------:R-:W-:-:S04]  /*77e0*/  IMAD R81, R81, 0xc, RZ ;  /* 0x0000000c51517824 */ /* 0x000fc800078e02ff */
[----:B------:R-:W-:Y:S01]  /*77f0*/  IMAD.X R9, R6, 0x1, R80, P3 ;  /* 0x0000000106097824 */ /* 0x000fe200018e0650 */
[----:B------:R-:W-:-:S04]  /*7800*/  SHF.R.S32.HI R16, RZ, 0x1f, R81 ;  /* 0x0000001fff107819 */ /* 0x000fc80000011451 */
[----:B------:R2:W-:Y:S01]  /*7810*/  LDGSTS.E [R7+0x1000], [R8.64], P2 ;  /* 0x0100000008077fae */ /* 0x0005e20009121844 */
[C---:B------:R-:W-:Y:S02]  /*7820*/  SHF.L.U64.HI R16, R81.reuse, 0x2, R16 ;  /* 0x0000000251107819 */ /* 0x040fe40000010210 */
[----:B--2---:R-:W-:-:S05]  /*7830*/  LEA R8, P2, R81, R5, 0x2 ;  /* 0x0000000551087211 */ /* 0x004fca00078410ff */
[----:B------:R-:W-:-:S05]  /*7840*/  IMAD.X R9, R6, 0x1, R16, P2 ;  /* 0x0000000106097824 */ /* 0x000fca00010e0610 */
[----:B------:R2:W-:Y:S01]  /*7850*/  LDGSTS.E [R7+0x1800], [R8.64], P1 ;  /* 0x0180000008077fae */ /* 0x0005e20008921844 */
[----:B------:R-:W-:Y:S01]  /*7860*/  ISETP.GT.AND P1, PT, R4, 0x10, PT ;  /* 0x000000100400780c */ /* 0x000fe20003f24270 */
[----:B------:R-:W-:-:S03]  /*7870*/  IMAD.MOV.U32 R16, RZ, RZ, c[0x0][0x188] ;  /* 0x00006200ff107624 */ /* 0x000fc600078e00ff */
[----:B--2---:R-:W-:Y:S02]  /*7880*/  SEL R8, RZ, 0x4, !P1 ;  /* 0x00000004ff087807 */ /* 0x004fe40004800000 */
[----:B------:R-:W-:Y:S02]  /*7890*/  ISETP.GT.AND P1, PT, R4, 0x14, PT ;  /* 0x000000140400780c */ /* 0x000fe40003f24270 */
[----:B------:R-:W-:Y:S01]  /*78a0*/  SEL R8, R8, RZ, !P0 ;  /* 0x000000ff08087207 */ /* 0x000fe20004000000 */
[----:B------:R-:W-:-:S03]  /*78b0*/  IMAD.SHL.U32 R16, R16, 0x10, RZ ;  /* 0x0000001010107824 */ /* 0x000fc600078e00ff */
[----:B------:R-:W-:Y:S02]  /*78c0*/  ISETP.NE.U32.AND P2, PT, R8, RZ, PT ;  /* 0x000000ff0800720c */ /* 0x000fe40003f45070 */
[----:B------:R-:W-:Y:S02]  /*78d0*/  SEL R8, RZ, 0x4, !P1 ;  /* 0x00000004ff087807 */ /* 0x000fe40004800000 */
[----:B------:R-:W-:Y:S02]  /*78e0*/  SHF.R.S32.HI R80, RZ, 0x1f, R16 ;  /* 0x0000001fff507819 */ /* 0x000fe40000011410 */
[----:B------:R-:W-:Y:S01]  /*78f0*/  SEL R8, R8, RZ, !P0 ;  /* 0x000000ff08087207 */ /* 0x000fe20004000000 */
[----:B------:R-:W-:Y:S01]  /*7900*/  IMAD.MOV.U32 R81, RZ, RZ, c[0x0][0x188] ;  /* 0x00006200ff517624 */ /* 0x000fe200078e00ff */
[----:B------:R-:W-:Y:S02]  /*7910*/  SHF.L.U64.HI R80, R16, 0x2, R80 ;  /* 0x0000000210507819 */ /* 0x000fe40000010250 */
[----:B------:R-:W-:-:S02]  /*7920*/  ISETP.NE.U32.AND P1, PT, R8, RZ, PT ;  /* 0x000000ff0800720c */ /* 0x000fc40003f25070 */
[----:B------:R-:W-:Y:S01]  /*7930*/  LEA R8, P3, R16, R5, 0x2 ;  /* 0x0000000510087211 */ /* 0x000fe200078610ff */
        /* <DEDUP_REMOVED lines=13> */
[----:B------:R-:W-:-:S03]  /*7a10*/  IMAD R16, R16, 0x18, RZ ;  /* 0x0000001810107824 */ /* 0x000fc600078e02ff */
        /* <DEDUP_REMOVED lines=17> */
[----:B------:R-:W-:Y:S01]  /*7b30*/  IMAD.MOV.U32 R81, RZ, RZ, c[0x0][0x188] ;  /* 0x00006200ff517624 */ /* 0x000fe200078e00ff */
[----:B------:R-:W-:Y:S01]  /*7b40*/  LOP3.LUT R80, R12, 0x7f, RZ, 0xc0, !PT ;  /* 0x0000007f0c507812 */ /* 0x000fe200078ec0ff */
[----:B------:R-:W-:Y:S01]  /*7b50*/  IMAD.MOV.U32 R12, RZ, RZ, c[0x0][0x188] ;  /* 0x00006200ff0c7624 */ /* 0x000fe200078e00ff */
[----:B--2---:R-:W-:Y:S02]  /*7b60*/  SEL R7, RZ, 0x4, !P1 ;  /* 0x00000004ff077807 */ /* 0x004fe40004800000 */
[----:B------:R-:W-:Y:S02]  /*7b70*/  ISETP.GT.AND P1, PT, R4, 0x5, PT ;  /* 0x000000050400780c */ /* 0x000fe40003f24270 */
[----:B------:R-:W-:Y:S01]  /*7b80*/  SEL R7, R7, RZ, !P0 ;  /* 0x000000ff07077207 */ /* 0x000fe20004000000 */
[----:B------:R-:W-:Y:S01]  /*7b90*/  IMAD.SHL.U32 R80, R80, 0x4, RZ ;  /* 0x0000000450507824 */ /* 0x000fe200078e00ff */
[----:B------:R-:W-:-:S02]  /*7ba0*/  SHF.R.S32.HI R81, RZ, 0x1f, R81 ;  /* 0x0000001fff517819 */ /* 0x000fc40000011451 */
[----:B------:R-:W-:Y:S02]  /*7bb0*/  ISETP.NE.U32.AND P2, PT, R7, RZ, PT ;  /* 0x000000ff0700720c */ /* 0x000fe40003f45070 */
[----:B------:R-:W-:Y:S01]  /*7bc0*/  SEL R7, RZ, 0x4, !P1 ;  /* 0x00000004ff077807 */ /* 0x000fe20004800000 */
[----:B------:R-:W-:Y:S01]  /*7bd0*/  IMAD.MOV.U32 R16, RZ, RZ, c[0x0][0x188] ;  /* 0x00006200ff107624 */ /* 0x000fe200078e00ff */
[----:B------:R-:W-:Y:S02]  /*7be0*/  SHF.L.U64.HI R12, R12, 0x2, R81 ;  /* 0x000000020c0c7819 */ /* 0x000fe40000010251 */
[----:B------:R-:W-:Y:S02]  /*7bf0*/  SEL R7, R7, RZ, !P0 ;  /* 0x000000ff07077207 */ /* 0x000fe40004000000 */
[----:B------:R-:W-:Y:S02]  /*7c00*/  IADD3 R8, P3, R93, R5, RZ ;  /* 0x000000055d087210 */ /* 0x000fe40007f7e0ff */
[----:B------:R-:W-:Y:S01]  /*7c10*/  LOP3.LUT R80, R80, 0x20, RZ, 0x3c, !PT ;  /* 0x0000002050507812 */ /* 0x000fe200078e3cff */
[----:B------:R-:W-:Y:S01]  /*7c20*/  IMAD R16, R16, 0x5, RZ ;  /* 0x0000000510107824 */ /* 0x000fe200078e02ff */
[----:B------:R-:W-:Y:S01]  /*7c30*/  ISETP.NE.U32.AND P1, PT, R7, RZ, PT ;  /* 0x000000ff0700720c */ /* 0x000fe20003f25070 */
[----:B------:R-:W-:-:S02]  /*7c40*/  IMAD.X R9, R6, 0x1, R12, P3 ;  /* 0x0000000106097824 */ /* 0x000fc400018e060c */
[----:B------:R-:W-:Y:S01]  /*7c50*/  IMAD R7, R194, 0x4000, R80 ;  /* 0x00004000c2077824 */ /* 0x000fe200078e0250 */
        /* <DEDUP_REMOVED lines=73> */
[----:B------:R-:W-:-:S04]  /*80f0*/  IMAD.MOV.U32 R81, RZ, RZ, c[0x0][0x188] ;  /* 0x00006200ff517624 */ /* 0x000fc800078e00ff */
[----:B------:R-:W-:Y:S01]  /*8100*/  IMAD.SHL.U32 R81, R81, 0x2, RZ ;  /* 0x0000000251517824 */ /* 0x000fe200078e00ff */
[----:B--2---:R-:W-:Y:S02]  /*8110*/  SEL R7, RZ, 0x4, !P1 ;  /* 0x00000004ff077807 */ /* 0x004fe40004800000 */
[----:B------:R-:W-:Y:S02]  /*8120*/  ISETP.GT.AND P1, PT, R4, 0x6, PT ;  /* 0x000000060400780c */ /* 0x000fe40003f24270 */
[----:B------:R-:W-:Y:S01]  /*8130*/  SEL R7, R7, RZ, !P0 ;  /* 0x000000ff07077207 */ /* 0x000fe20004000000 */
[----:B------:R-:W-:Y:S01]  /*8140*/  IMAD.SHL.U32 R13, R13, 0x4, RZ ;  /* 0x000000040d0d7824 */ /* 0x000fe200078e00ff */
[----:B------:R-:W-:Y:S02]  /*8150*/  SHF.R.S32.HI R12, RZ, 0x1f, R81 ;  /* 0x0000001fff0c7819 */ /* 0x000fe40000011451 */
[----:B------:R-:W-:Y:S02]  /*8160*/  ISETP.NE.U32.AND P2, PT, R7, RZ, PT ;  /* 0x000000ff0700720c */ /* 0x000fe40003f45070 */
[----:B------:R-:W-:Y:S01]  /*8170*/  SEL R7, RZ, 0x4, !P1 ;  /* 0x00000004ff077807 */ /* 0x000fe20004800000 */
[----:B------:R-:W-:Y:S01]  /*8180*/  IMAD.MOV.U32 R16, RZ, RZ, c[0x0][0x188] ;  /* 0x00006200ff107624 */ /* 0x000fe200078e00ff */
[----:B------:R-:W-:-:S02]  /*8190*/  SHF.L.U64.HI R12, R81, 0x2, R12 ;  /* 0x00000002510c7819 */ /* 0x000fc4000001020c */
[----:B------:R-:W-:Y:S02]  /*81a0*/  SEL R7, R7, RZ, !P0 ;  /* 0x000000ff07077207 */ /* 0x000fe40004000000 */
[----:B------:R-:W-:Y:S02]  /*81b0*/  LEA R8, P3, R81, R5, 0x2 ;  /* 0x0000000551087211 */ /* 0x000fe400078610ff */
[----:B------:R-:W-:Y:S01]  /*81c0*/  LOP3.LUT R13, R13, 0x40, RZ, 0x3c, !PT ;  /* 0x000000400d0d7812 */ /* 0x000fe200078e3cff */
[----:B------:R-:W-:Y:S01]  /*81d0*/  IMAD R16, R16, 0x6, RZ ;  /* 0x0000000610107824 */ /* 0x000fe200078e02ff */
[----:B------:R-:W-:Y:S01]  /*81e0*/  ISETP.NE.U32.AND P1, PT, R7, RZ, PT ;  /* 0x000000ff0700720c */ /* 0x000fe20003f25070 */
[----:B------:R-:W-:Y:S02]  /*81f0*/  IMAD.X R9, R6, 0x1, R12, P3 ;  /* 0x0000000106097824 */ /* 0x000fe400018e060c */
        /* <DEDUP_REMOVED lines=36> */
[----:B------:R-:W-:Y:S01]  /*8440*/  SEL R8, RZ, 0x4, !P1 ;  /* 0x00000004ff087807 */ /* 0x000fe20004800000 */
[----:B-1----:R-:W-:Y:S03]  /*8450*/  HMMA.1688.F32.TF32 R112, R188, R10, R112 ;  /* 0x0000000abc70723c */ /* 0x002fe60000081070 */
[----:B------:R-:W-:Y:S01]  /*8460*/  SEL R8, R8, RZ, !P0 ;  /* 0x000000ff08087207 */ /* 0x000fe20004000000 */
[----:B------:R-:W-:-:S04]  /*8470*/  IMAD.MOV.U32 R16, RZ, RZ, c[0x0][0x188] ;  /* 0x00006200ff107624 */ /* 0x000fc800078e00ff */
[----:B---3--:R-:W-:Y:S01]  /*8480*/  HMMA.1688.F32.TF32 R36, R152, R10, R36 ;  /* 0x0000000a9824723c */ /* 0x008fe20000081024 */
[----:B------:R-:W-:Y:S02]  /*8490*/  ISETP.NE.U32.AND P1, PT, R8, RZ, PT ;  /* 0x000000ff0800720c */ /* 0x000fe40003f25070 */
[----:B------:R-:W-:-:S05]  /*84a0*/  LEA R8, P3, R13, R5, 0x2 ;  /* 0x000000050d087211 */ /* 0x000fca00078610ff */
[----:B-----5:R-:W-:Y:S01]  /*84b0*/  HMMA.1688.F32.TF32 R184, R148, R10, R184 ;  /* 0x0000000a94b8723c */ /* 0x020fe200000810b8 */
[----:B------:R-:W-:-:S06]  /*84c0*/  IMAD R16, R16, 0x16, RZ ;  /* 0x0000001610107824 */ /* 0x000fcc00078e02ff */
[----:B------:R-:W-:-:S04]  /*84d0*/  SHF.R.S32.HI R11, RZ, 0x1f, R13 ;  /* 0x0000001fff0b7819 */ /* 0x000fc8000001140d */
[----:B------:R-:W-:Y:S02]  /*84e0*/  SHF.L.U64.HI R11, R13, 0x2, R11 ;  /* 0x000000020d0b7819 */ /* 0x000fe4000001020b */
[----:B------:R-:W-:-:S03]  /*84f0*/  SHF.R.S32.HI R10, RZ, 0x1f, R16 ;  /* 0x0000001fff0a7819 */ /* 0x000fc60000011410 */
[----:B------:R-:W-:Y:S01]  /*8500*/  IMAD.X R9, R6, 0x1, R11, P3 ;  /* 0x0000000106097824 */ /* 0x000fe200018e060b */
[----:B------:R-:W-:-:S04]  /*8510*/  SHF.L.U64.HI R10, R16, 0x2, R10 ;  /* 0x00000002100a7819 */ /* 0x000fc8000001020a */
[----:B------:R1:W-:Y:S02]  /*8520*/  LDGSTS.E [R7+0x2400], [R8.64], P2 ;  /* 0x0240000008077fae */ /* 0x0003e40009121844 */
[----:B-1----:R-:W-:-:S05]  /*8530*/  LEA R8, P2, R16, R5, 0x2 ;  /* 0x0000000510087211 */ /* 0x002fca00078410ff */
[----:B------:R-:W-:-:S05]  /*8540*/  IMAD.X R9, R6, 0x1, R10, P2 ;  /* 0x0000000106097824 */ /* 0x000fca00010e060a */
[----:B------:R1:W-:Y:S01]  /*8550*/  LDGSTS.E [R7+0x2c00], [R8.64], P1 ;  /* 0x02c0000008077fae */ /* 0x0003e20008921844 */
[C---:B------:R-:W-:Y:S01]  /*8560*/  ISETP.GT.AND P1, PT, R4.reuse, 0x1a, PT ;  /* 0x0000001a0400780c */ /* 0x040fe20003f24270 */
[----:B------:R-:W-:Y:S01]  /*8570*/  IMAD.MOV.U32 R13, RZ, RZ, c[0x0][0x188] ;  /* 0x00006200ff0d7624 */ /* 0x000fe200078e00ff */
[C---:B------:R-:W-:Y:S02]  /*8580*/  HMMA.1688.F32.TF32 R160, R156.reuse, R108, R160 ;  /* 0x0000006c9ca0723c */ /* 0x040fe400000810a0 */
[----:B-1----:R-:W-:Y:S02]  /*8590*/  SEL R8, RZ, 0x4, !P1 ;  /* 0x00000004ff087807 */ /* 0x002fe40004800000 */
[----:B------:R-:W-:Y:S02]  /*85a0*/  ISETP.GT.AND P1, PT, R4, 0x1e, PT ;  /* 0x0000001e0400780c */ /* 0x000fe40003f24270 */
[----:B------:R-:W-:Y:S02]  /*85b0*/  SEL R8, R8, RZ, !P0 ;  /* 0x000000ff08087207 */ /* 0x000fe40004000000 */
[----:B------:R-:W-:Y:S01]  /*85c0*/  HMMA.1688.F32.TF32 R128, R156, R144, R128 ;  /* 0x000000909c80723c */ /* 0x000fe20000081080 */
[----:B------:R-:W-:Y:S01]  /*85d0*/  IMAD R13, R13, 0x1a, RZ ;  /* 0x0000001a0d0d7824 */ /* 0x000fe200078e02ff */
[----:B------:R-:W-:-:S02]  /*85e0*/  ISETP.NE.U32.AND P2, PT, R8, RZ, PT ;  /* 0x000000ff0800720c */ /* 0x000fc40003f45070 */
[----:B------:R-:W-:-:S04]  /*85f0*/  SEL R8, RZ, 0x4, !P1 ;  /* 0x00000004ff087807 */ /* 0x000fc80004800000 */
[----:B------:R-:W-:Y:S01]  /*8600*/  HMMA.1688.F32.TF32 R156, R156, R136, R140 ;  /* 0x000000889c9c723c */ /* 0x000fe2000008108c */
[----:B------:R-:W-:Y:S02]  /*8610*/  SEL R8, R8, RZ, !P0 ;  /* 0x000000ff08087207 */ /* 0x000fe40004000000 */
[----:B------:R-:W-:-:S05]  /*8620*/  SHF.R.S32.HI R11, RZ, 0x1f, R13 ;  /* 0x0000001fff0b7819 */ /* 0x000fca000001140d */
[----:B------:R-:W-:Y:S01]  /*8630*/  HMMA.1688.F32.TF32 R52, R104, R108, R52 ;  /* 0x0000006c6834723c */ /* 0x000fe20000081034 */
[----:B------:R-:W-:-:S07]  /*8640*/  ISETP.NE.U32.AND P1, PT, R8, RZ, PT ;  /* 0x000000ff0800720c */ /* 0x000fce0003f25070 */
[----:B------:R-:W-:Y:S01]  /*8650*/  HMMA.1688.F32.TF32 R164, R104, R144, R164 ;  /* 0x0000009068a4723c */ /* 0x000fe200000810a4 */
[----:B------:R-:W-:-:S07]  /*8660*/  SHF.L.U64.HI R11, R13, 0x2, R11 ;  /* 0x000000020d0b7819 */ /* 0x000fce000001020b */
[----:B------:R-:W-:Y:S01]  /*8670*/  HMMA.1688.F32.TF32 R140, R104, R136, R120 ;  /* 0x00000088688c723c */ /* 0x000fe20000081078 */
[----:B------:R-:W-:-:S07]  /*8680*/  LEA R8, P3, R13, R5, 0x2 ;  /* 0x000000050d087211 */ /* 0x000fce00078610ff */
[-C--:B------:R-:W-:Y:S08]  /*8690*/  HMMA.1688.F32.TF32 R104, R188, R94.reuse, R100 ;  /* 0x0000005ebc68723c */ /* 0x080ff00000081064 */
[-C--:B------:R-:W-:Y:S08]  /*86a0*/  HMMA.1688.F32.TF32 R84, R152, R94.reuse, R84 ;  /* 0x0000005e9854723c */ /* 0x080ff00000081054 */
[----:B------:R-:W-:Y:S01]  /*86b0*/  HMMA.1688.F32.TF32 R92, R148, R94, R28 ;  /* 0x0000005e945c723c */ /* 0x000fe2000008101c */
[----:B------:R-:W2:Y:S04]  /*86c0*/  LDL.LU R29, [R1+0x18] ;  /* 0x00001800011d7983 */ /* 0x000ea80000300800 */
[----:B------:R-:W3:Y:S03]  /*86d0*/  LDL.LU R28, [R1+0x28] ;  /* 0x00002800011c7983 */ /* 0x000ee60000300800 */
[-C--:B------:R-:W-:Y:S08]  /*86e0*/  HMMA.1688.F32.TF32 R56, R188, R14.reuse, R56 ;  /* 0x0000000ebc38723c */ /* 0x080ff00000081038 */
[-C--:B------:R-:W-:Y:S08]  /*86f0*/  HMMA.1688.F32.TF32 R32, R152, R14.reuse, R32 ;  /* 0x0000000e9820723c */ /* 0x080ff00000081020 */
[----:B------:R-:W-:Y:S01]  /*8700*/  HMMA.1688.F32.TF32 R12, R148, R14, R20 ;  /* 0x0000000e940c723c */ /* 0x000fe20000081014 */
[----:B------:R-:W4:Y:S07]  /*8710*/  LDL.LU R22, [R1+0x24] ;  /* 0x0000240001167983 */ /* 0x000f2e0000300800 */
[-C--:B------:R-:W-:Y:S08]  /*8720*/  HMMA.1688.F32.TF32 R68, R188, R82.reuse, R124 ;  /* 0x00000052bc44723c */ /* 0x080ff0000008107c */
[-C--:B------:R-:W-:Y:S08]  /*8730*/  HMMA.1688.F32.TF32 R72, R152, R82.reuse, R72 ;  /* 0x000000529848723c */ /* 0x080ff00000081048 */
[----:B------:R-:W-:Y:S01]  /*8740*/  HMMA.1688.F32.TF32 R80, R148, R82, R24 ;  /* 0x000000529450723c */ /* 0x000fe20000081018 */
[----:B------:R-:W5:Y:S04]  /*8750*/  LDL.LU R24, [R1+0x14] ;  /* 0x0000140001187983 */ /* 0x000f680000300800 */
[----:B------:R-:W5:Y:S04]  /*8760*/  LDL.LU R31, [R1+0x8] ;  /* 0x00000800011f7983 */ /* 0x000f680000300800 */
[----:B------:R-:W5:Y:S01]  /*8770*/  LDL.LU R26, [R1+0x4] ;  /* 0x00000400011a7983 */ /* 0x000f620000300800 */
[-C--:B------:R-:W-:Y:S08]  /*8780*/  HMMA.1688.F32.TF32 R100, R188, R110.reuse, R172 ;  /* 0x0000006ebc64723c */ /* 0x080ff000000810ac */
[-C--:B------:R-:W-:Y:S08]  /*8790*/  HMMA.1688.F32.TF32 R160, R152, R110.reuse, R160 ;  /* 0x0000006e98a0723c */ /* 0x080ff000000810a0 */
[----:B------:R-:W-:Y:S01]  /*87a0*/  HMMA.1688.F32.TF32 R108, R148, R110, R52 ;  /* 0x0000006e946c723c */ /* 0x000fe20000081034 */
[----:B------:R-:W5:Y:S04]  /*87b0*/  LDL.LU R52, [R1] ;  /* 0x0000000001347983 */ /* 0x000f680000300800 */
[----:B------:R-:W5:Y:S04]  /*87c0*/  LDL.LU R30, [R1+0x10] ;  /* 0x00001000011e7983 */ /* 0x000f680000300800 */
[----:B------:R-:W5:Y:S04]  /*87d0*/  LDL.LU R25, [R1+0x20] ;  /* 0x0000200001197983 */ /* 0x000f680000300800 */
[----:B------:R-:W5:Y:S04]  /*87e0*/  LDL.LU R21, [R1+0xc] ;  /* 0x00000c0001157983 */ /* 0x000f680000300800 */
[----:B------:R-:W5:Y:S04]  /*87f0*/  LDL.LU R23, [R1+0x1c] ;  /* 0x00001c0001177983 */ /* 0x000f680000300800 */
[----:B------:R-:W5:Y:S01]  /*8800*/  LDL R27, [R1+0x30] ;  /* 0x00003000011b7983 */ /* 0x000f620000100800 */
[----:B------:R-:W-:-:S04]  /*8810*/  IMAD.MOV.U32 R16, RZ, RZ, c[0x0][0x188] ;  /* 0x00006200ff107624 */ /* 0x000fc800078e00ff */
[----:B------:R-:W-:Y:S02]  /*8820*/  IMAD R16, R16, 0x1e, RZ ;  /* 0x0000001e10107824 */ /* 0x000fe400078e02ff */
[----:B------:R-:W-:-:S03]  /*8830*/  IMAD.X R9, R6, 0x1, R11, P3 ;  /* 0x0000000106097824 */ /* 0x000fc600018e060b */
[----:B------:R-:W-:Y:S02]  /*8840*/  SHF.R.S32.HI R10, RZ, 0x1f, R16 ;  /* 0x0000001fff0a7819 */ /* 0x000fe40000011410 */
[----:B------:R1:W-:Y:S02]  /*8850*/  LDGSTS.E [R7+0x3400], [R8.64], P2 ;  /* 0x0340000008077fae */ /* 0x0003e40009121844 */
[C---:B------:R-:W-:Y:S02]  /*8860*/  SHF.L.U64.HI R10, R16.reuse, 0x2, R10 ;  /* 0x00000002100a7819 */ /* 0x040fe4000001020a */
[----:B-1----:R-:W-:-:S05]  /*8870*/  LEA R8, P2, R16, R5, 0x2 ;  /* 0x0000000510087211 */ /* 0x002fca00078410ff */
[----:B------:R-:W-:Y:S01]  /*8880*/  IMAD.X R9, R6, 0x1, R10, P2 ;  /* 0x0000000106097824 */ /* 0x000fe200010e060a */
[----:B------:R-:W-:Y:S01]  /*8890*/  ISETP.GT.AND P2, PT, R4, 0x7, PT ;  /* 0x000000070400780c */ /* 0x000fe20003f44270 */
[----:B------:R-:W-:-:S03]  /*88a0*/  IMAD.MOV.U32 R10, RZ, RZ, c[0x0][0x188] ;  /* 0x00006200ff0a7624 */ /* 0x000fc600078e00ff */
[----:B------:R1:W-:Y:S01]  /*88b0*/  LDGSTS.E [R7+0x3c00], [R8.64], P1 ;  /* 0x03c0000008077fae */ /* 0x0003e20008921844 */
[----:B------:R-:W-:Y:S01]  /*88c0*/  ISETP.GT.AND P1, PT, R4, 0x3, PT ;  /* 0x000000030400780c */ /* 0x000fe20003f24270 */
[----:B------:R-:W-:-:S05]  /*88d0*/  IMAD R10, R10, 0x3, RZ ;  /* 0x000000030a0a7824 */ /* 0x000fca00078e02ff */
[----:B------:R-:W-:Y:S02]  /*88e0*/  SHF.R.S32.HI R11, RZ, 0x1f, R10 ;  /* 0x0000001fff0b7819 */ /* 0x000fe4000001140a */
[----:B-1----:R-:W-:Y:S02]  /*88f0*/  SEL R8, RZ, 0x4, !P2 ;  /* 0x00000004ff087807 */ /* 0x002fe40005000000 */
[----:B------:R-:W-:Y:S02]  /*8900*/  SEL R7, RZ, 0x4, !P1 ;  /* 0x00000004ff077807 */ /* 0x000fe40004800000 */
[----:B------:R-:W-:Y:S02]  /*8910*/  SEL R8, R8, RZ, !P0 ;  /* 0x000000ff08087207 */ /* 0x000fe40004000000 */
[----:B------:R-:W-:Y:S02]  /*8920*/  ISETP.GT.AND P1, PT, R4, 0xb, PT ;  /* 0x0000000b0400780c */ /* 0x000fe40003f24270 */
[----:B------:R-:W-:-:S02]  /*8930*/  SEL R7, R7, RZ, !P0 ;  /* 0x000000ff07077207 */ /* 0x000fc40004000000 */
[----:B------:R-:W-:Y:S02]  /*8940*/  ISETP.NE.U32.AND P3, PT, R8, RZ, PT ;  /* 0x000000ff0800720c */ /* 0x000fe40003f65070 */
[----:B------:R-:W-:Y:S02]  /*8950*/  SEL R9, RZ, 0x4, !P1 ;  /* 0x00000004ff097807 */ /* 0x000fe40004800000 */
[C---:B------:R-:W-:Y:S02]  /*8960*/  LEA R8, P6, R10.reuse, R5, 0x2 ;  /* 0x000000050a087211 */ /* 0x040fe400078c10ff */
[----:B------:R-:W-:Y:S02]  /*8970*/  SHF.L.U64.HI R11, R10, 0x2, R11 ;  /* 0x000000020a0b7819 */ /* 0x000fe4000001020b */
[----:B------:R-:W-:Y:S02]  /*8980*/  ISETP.NE.U32.AND P5, PT, R7, RZ, PT ;  /* 0x000000ff0700720c */ /* 0x000fe40003fa5070 */
[----:B------:R-:W-:Y:S01]  /*8990*/  LOP3.LUT R10, R17, 0x60, RZ, 0x3c, !PT ;  /* 0x00000060110a7812 */ /* 0x000fe200078e3cff */
[----:B------:R-:W-:Y:S01]  /*89a0*/  IMAD.MOV.U32 R17, RZ, RZ, c[0x0][0x188] ;  /* 0x00006200ff117624 */ /* 0x000fe200078e00ff */
[----:B------:R-:W-:-:S03]  /*89b0*/  SEL R9, R9, RZ, !P0 ;  /* 0x000000ff09097207 */ /* 0x000fc60004000000 */
[----:B------:R-:W-:Y:S01]  /*89c0*/  IMAD R17, R17, 0x7, RZ ;  /* 0x0000000711117824 */ /* 0x000fe200078e02ff */
[----:B------:R-:W-:Y:S01]  /*89d0*/  ISETP.NE.U32.AND P4, PT, R9, RZ, PT ;  /* 0x000000ff0900720c */ /* 0x000fe20003f85070 */
[----:B------:R-:W-:Y:S01]  /*89e0*/  IMAD.X R9, R6, 0x1, R11, P6 ;  /* 0x0000000106097824 */ /* 0x000fe200030e060b */
[----:B------:R-:W-:Y:S01]  /*89f0*/  ISETP.GT.AND P1, PT, R4, 0xf, PT ;  /* 0x0000000f0400780c */ /* 0x000fe20003f24270 */
[----:B------:R-:W-:Y:S01]  /*8a00*/  IMAD R7, R194, 0x4000, R10 ;  /* 0x00004000c2077824 */ /* 0x000fe200078e020a */
[----:B------:R-:W-:Y:S02]  /*8a10*/  SHF.R.S32.HI R16, RZ, 0x1f, R17 ;  /* 0x0000001fff107819 */ /* 0x000fe40000011411 */
[----:B------:R-:W-:Y:S02]  /*8a20*/  SEL R10, RZ, 0x4, !P1 ;  /* 0x00000004ff0a7807 */ /* 0x000fe40004800000 */
[----:B------:R1:W-:Y:S01]  /*8a30*/  LDGSTS.E [R7+0x600], [R8.64], P5 ;  /* 0x0060000008077fae */ /* 0x0003e2000a921844 */
[----:B------:R-:W-:-:S02]  /*8a40*/  SHF.L.U64.HI R16, R17, 0x2, R16 ;  /* 0x0000000211107819 */ /* 0x000fc40000010210 */
[----:B-1----:R-:W-:Y:S01]  /*8a50*/  LEA R8, P1, R17, R5, 0x2 ;  /* 0x0000000511087211 */ /* 0x002fe200078210ff */
[----:B------:R-:W-:-:S04]  /*8a60*/  IMAD.MOV.U32 R17, RZ, RZ, c[0x0][0x188] ;  /* 0x00006200ff117624 */ /* 0x000fc800078e00ff */
[----:B------:R-:W-:Y:S02]  /*8a70*/  IMAD R17, R17, 0xb, RZ ;  /* 0x0000000b11117824 */ /* 0x000fe400078e02ff */
[----:B------:R-:W-:-:S03]  /*8a80*/  IMAD.X R9, R6, 0x1, R16, P1 ;  /* 0x0000000106097824 */ /* 0x000fc600008e0610 */
[----:B------:R-:W-:Y:S02]  /*8a90*/  SHF.R.S32.HI R16, RZ, 0x1f, R17 ;  /* 0x0000001fff107819 */ /* 0x000fe40000011411 */
[----:B------:R1:W-:Y:S02]  /*8aa0*/  LDGSTS.E [R7+0xe00], [R8.64], P3 ;  /* 0x00e0000008077fae */ /* 0x0003e40009921844 */
[C---:B------:R-:W-:Y:S01]  /*8ab0*/  SHF.L.U64.HI R16, R17.reuse, 0x2, R16 ;  /* 0x0000000211107819 */ /* 0x040fe20000010210 */
[C---:B------:R-:W-:Y:S01]  /*8ac0*/  HMMA.1688.F32.TF32 R120, R188.reuse, R138, R176 ;  /* 0x0000008abc78723c */ /* 0x040fe200000810b0 */
[----:B-1----:R-:W-:Y:S02]  /*8ad0*/  LEA R8, P3, R17, R5, 0x2 ;  /* 0x0000000511087211 */ /* 0x002fe400078610ff */
[----:B------:R-:W1:Y:S05]  /*8ae0*/  S2R R17, SR_TID.X ;  /* 0x0000000000117919 */ /* 0x000e6a0000002100 */
[----:B------:R-:W-:Y:S01]  /*8af0*/  HMMA.1688.F32.TF32 R64, R188, R18, R64 ;  /* 0x00000012bc40723c */ /* 0x000fe20000081040 */
[----:B------:R-:W-:-:S02]  /*8b00*/  ISETP.GT.AND P2, PT, R4, 0x13, PT ;  /* 0x000000130400780c */ /* 0x000fc40003f44270 */
[----:B------:R-:W-:-:S05]  /*8b10*/  SEL R10, R10, RZ, !P0 ;  /* 0x000000ff0a0a7207 */ /* 0x000fca0004000000 */
[----:B------:R-:W-:Y:S01]  /*8b20*/  HMMA.1688.F32.TF32 R60, R152, R18, R60 ;  /* 0x00000012983c723c */ /* 0x000fe2000008103c */
[----:B------:R-:W-:-:S07]  /*8b30*/  ISETP.GT.AND P5, PT, R4, 0x17, PT ;  /* 0x000000170400780c */ /* 0x000fce0003fa4270 */
[----:B------:R-:W-:Y:S07]  /*8b40*/  HMMA.1688.F32.TF32 R176, R148, R18, R180 ;  /* 0x0000001294b0723c */ /* 0x000fee00000810b4 */
[----:B------:R-:W-:Y:S01]  /*8b50*/  IMAD.MOV.U32 R18, RZ, RZ, c[0x0][0x188] ;  /* 0x00006200ff127624 */ /* 0x000fe200078e00ff */
[----:B------:R-:W-:-:S03]  /*8b60*/  SEL R11, RZ, 0x4, !P2 ;  /* 0x00000004ff0b7807 */ /* 0x000fc60005000000 */
[----:B------:R-:W-:Y:S01]  /*8b70*/  IMAD R18, R18, 0xf, RZ ;  /* 0x0000000f12127824 */ /* 0x000fe200078e02ff */
[----:B------:R-:W-:Y:S01]  /*8b80*/  ISETP.NE.U32.AND P1, PT, R10, RZ, PT ;  /* 0x000000ff0a00720c */ /* 0x000fe20003f25070 */
[----:B------:R-:W-:Y:S01]  /*8b90*/  IMAD.X R9, R6, 0x1, R16, P3 ;  /* 0x0000000106097824 */ /* 0x000fe200018e0610 */
[----:B------:R-:W-:Y:S02]  /*8ba0*/  SEL R10, RZ, 0x4, !P5 ;  /* 0x00000004ff0a7807 */ /* 0x000fe40006800000 */
[----:B------:R-:W-:Y:S02]  /*8bb0*/  SHF.R.S32.HI R16, RZ, 0x1f, R18 ;  /* 0x0000001fff107819 */ /* 0x000fe40000011412 */
[----:B------:R-:W-:Y:S01]  /*8bc0*/  SEL R11, R11, RZ, !P0 ;  /* 0x000000ff0b0b7207 */ /* 0x000fe20004000000 */
[----:B------:R1:W-:Y:S01]  /*8bd0*/  LDGSTS.E [R7+0x1600], [R8.64], P4 ;  /* 0x0160000008077fae */ /* 0x0003e2000a121844 */
[----:B------:R-:W-:Y:S02]  /*8be0*/  ISETP.GT.AND P5, PT, R4, 0x1b, PT ;  /* 0x0000001b0400780c */ /* 0x000fe40003fa4270 */
[----:B------:R-:W-:-:S02]  /*8bf0*/  SEL R10, R10, RZ, !P0 ;  /* 0x000000ff0a0a7207 */ /* 0x000fc40004000000 */
[----:B------:R-:W-:Y:S02]  /*8c00*/  SHF.L.U64.HI R16, R18, 0x2, R16 ;  /* 0x0000000212107819 */ /* 0x000fe40000010210 */
[----:B------:R-:W-:Y:S02]  /*8c10*/  ISETP.GT.AND P6, PT, R4, 0x1f, PT ;  /* 0x0000001f0400780c */ /* 0x000fe40003fc4270 */
[----:B------:R-:W-:Y:S02]  /*8c20*/  ISETP.NE.U32.AND P2, PT, R11, RZ, PT ;  /* 0x000000ff0b00720c */ /* 0x000fe40003f45070 */
[----:B-1----:R-:W-:Y:S01]  /*8c30*/  LEA R8, P4, R18, R5, 0x2 ;  /* 0x0000000512087211 */ /* 0x002fe200078810ff */
[----:B------:R-:W-:Y:S01]  /*8c40*/  IMAD.MOV.U32 R18, RZ, RZ, c[0x0][0x188] ;  /* 0x00006200ff127624 */ /* 0x000fe200078e00ff */
[----:B------:R-:W-:Y:S02]  /*8c50*/  SEL R11, RZ, 0x4, !P5 ;  /* 0x00000004ff0b7807 */ /* 0x000fe40006800000 */
[----:B------:R-:W-:Y:S01]  /*8c60*/  ISETP.NE.U32.AND P3, PT, R10, RZ, PT ;  /* 0x000000ff0a00720c */ /* 0x000fe20003f65070 */
[----:B------:R-:W-:Y:S01]  /*8c70*/  IMAD R18, R18, 0x13, RZ ;  /* 0x0000001312127824 */ /* 0x000fe200078e02ff */
[----:B------:R-:W-:-:S02]  /*8c80*/  SEL R10, RZ, 0x4, !P6 ;  /* 0x00000004ff0a7807 */ /* 0x000fc40007000000 */
[----:B------:R-:W-:Y:S02]  /*8c90*/  LOP3.LUT R17, R17, 0x1f, RZ, 0xc0, !PT ;  /* 0x0000001f11117812 */ /* 0x000fe400078ec0ff */
[----:B------:R-:W-:Y:S02]  /*8ca0*/  SEL R9, R11, RZ, !P0 ;  /* 0x000000ff0b097207 */ /* 0x000fe40004000000 */
[----:B------:R-:W-:Y:S02]  /*8cb0*/  SEL R10, R10, RZ, !P0 ;  /* 0x000000ff0a0a7207 */ /* 0x000fe40004000000 */
[----:B------:R-:W-:Y:S01]  /*8cc0*/  ISETP.GE.AND P6, PT, R17, R4, PT ;  /* 0x000000041100720c */ /* 0x000fe20003fc6270 */
[----:B------:R-:W-:Y:S01]  /*8cd0*/  IMAD.MOV.U32 R17, RZ, RZ, c[0x0][0x188] ;  /* 0x00006200ff117624 */ /* 0x000fe200078e00ff */
[----:B------:R-:W-:Y:S02]  /*8ce0*/  SHF.R.S32.HI R19, RZ, 0x1f, R18 ;  /* 0x0000001fff137819 */ /* 0x000fe40000011412 */
[----:B------:R-:W-:Y:S01]  /*8cf0*/  ISETP.NE.U32.AND P5, PT, R9, RZ, PT ;  /* 0x000000ff0900720c */ /* 0x000fe20003fa5070 */
[----:B------:R-:W-:Y:S01]  /*8d00*/  IMAD.X R9, R6, 0x1, R16, P4 ;  /* 0x0000000106097824 */ /* 0x000fe200020e0610 */
[----:B------:R-:W-:-:S02]  /*8d10*/  ISETP.NE.U32.AND P4, PT, R10, RZ, PT ;  /* 0x000000ff0a00720c */ /* 0x000fc40003f85070 */
[----:B------:R-:W-:Y:S01]  /*8d20*/  SEL R11, RZ, 0x4, P6 ;  /* 0x00000004ff0b7807 */ /* 0x000fe20003000000 */
[----:B------:R-:W-:Y:S01]  /*8d30*/  IMAD R17, R17, 0x17, RZ ;  /* 0x0000001711117824 */ /* 0x000fe200078e02ff */
[C---:B------:R-:W-:Y:S01]  /*8d40*/  LEA R10, P6, R18.reuse, R5, 0x2 ;  /* 0x00000005120a7211 */ /* 0x040fe200078c10ff */
[----:B------:R1:W-:Y:S01]  /*8d50*/  LDGSTS.E [R7+0x1e00], [R8.64], P1 ;  /* 0x01e0000008077fae */ /* 0x0003e20008921844 */
[----:B------:R-:W-:Y:S02]  /*8d60*/  SHF.L.U64.HI R19, R18, 0x2, R19 ;  /* 0x0000000212137819 */ /* 0x000fe40000010213 */
[----:B------:R-:W-:Y:S01]  /*8d70*/  SEL R16, R11, RZ, !P0 ;  /* 0x000000ff0b107207 */ /* 0x000fe20004000000 */
[----:B------:R-:W-:Y:S02]  /*8d80*/  IMAD.MOV.U32 R18, RZ, RZ, c[0x0][0x188] ;  /* 0x00006200ff127624 */ /* 0x000fe400078e00ff */
[----:B------:R-:W-:Y:S01]  /*8d90*/  IMAD.X R11, R6, 0x1, R19, P6 ;  /* 0x00000001060b7824 */ /* 0x000fe200030e0613 */
[----:B------:R-:W-:Y:S01]  /*8da0*/  SHF.R.S32.HI R19, RZ, 0x1f, R17 ;  /* 0x0000001fff137819 */ /* 0x000fe20000011411 */
[----:B------:R-:W-:-:S03]  /*8db0*/  IMAD R18, R18, 0x1b, RZ ;  /* 0x0000001b12127824 */ /* 0x000fc600078e02ff */
[C---:B------:R-:W-:Y:S01]  /*8dc0*/  SHF.L.U64.HI R19, R17.reuse, 0x2, R19 ;  /* 0x0000000211137819 */ /* 0x040fe20000010213 */
[----:B------:R-:W-:Y:S01]  /*8dd0*/  IMAD.MOV.U32 R20, RZ, RZ, c[0x0][0x188] ;  /* 0x00006200ff147624 */ /* 0x000fe200078e00ff */
[----:B-1----:R-:W-:Y:S01]  /*8de0*/  LEA R8, P0, R17, R5, 0x2 ;  /* 0x0000000511087211 */ /* 0x002fe200078010ff */
[----:B------:R1:W-:Y:S02]  /*8df0*/  LDGSTS.E [R7+0x2600], [R10.64], P2 ;  /* 0x026000000a077fae */ /* 0x0003e40009121844 */
[----:B------:R-:W-:Y:S02]  /*8e00*/  IMAD R20, R20, 0x1f, RZ ;  /* 0x0000001f14147824 */ /* 0x000fe400078e02ff */
[----:B------:R-:W-:Y:S01]  /*8e10*/  IMAD.X R9, R6, 0x1, R19, P0 ;  /* 0x0000000106097824 */ /* 0x000fe200000e0613 */
[----:B------:R-:W-:Y:S02]  /*8e20*/  SHF.R.S32.HI R19, RZ, 0x1f, R18 ;  /* 0x0000001fff137819 */ /* 0x000fe40000011412 */
[----:B------:R-:W-:-:S02]  /*8e30*/  ISETP.NE.U32.AND P1, PT, R16, RZ, PT ;  /* 0x000000ff1000720c */ /* 0x000fc40003f25070 */
[CC--:B------:R-:W-:Y:S01]  /*8e40*/  LEA R16, P6, R18.reuse, R5.reuse, 0x2 ;  /* 0x0000000512107211 */ /* 0x0c0fe200078c10ff */
[----:B------:R3:W-:Y:S01]  /*8e50*/  LDGSTS.E [R7+0x2e00], [R8.64], P3 ;  /* 0x02e0000008077fae */ /* 0x0007e20009921844 */
[----:B------:R-:W-:Y:S02]  /*8e60*/  SHF.L.U64.HI R19, R18, 0x2, R19 ;  /* 0x0000000212137819 */ /* 0x000fe40000010213 */
[----:B------:R-:W-:Y:S02]  /*8e70*/  SHF.R.S32.HI R18, RZ, 0x1f, R20 ;  /* 0x0000001fff127819 */ /* 0x000fe40000011414 */
[C---:B-1----:R-:W-:Y:S02]  /*8e80*/  LEA R10, P0, R20.reuse, R5, 0x2 ;  /* 0x00000005140a7211 */ /* 0x042fe400078010ff */
[----:B------:R-:W-:Y:S01]  /*8e90*/  SHF.L.U64.HI R18, R20, 0x2, R18 ;  /* 0x0000000214127819 */ /* 0x000fe20000010212 */
[----:B------:R-:W-:-:S04]  /*8ea0*/  IMAD.X R17, R6, 0x1, R19, P6 ;  /* 0x0000000106117824 */ /* 0x000fc800030e0613 */
[----:B------:R-:W-:Y:S01]  /*8eb0*/  IMAD.X R11, R6, 0x1, R18, P0 ;  /* 0x00000001060b7824 */ /* 0x000fe200000e0612 */
[----:B---3--:R-:W-:Y:S01]  /*8ec0*/  IADD3 R8, P2, R0, R28, RZ ;  /* 0x0000001c00087210 */ /* 0x008fe20007f5e0ff */
[----:B------:R2:W-:Y:S04]  /*8ed0*/  LDGSTS.E [R7+0x3600], [R16.64], P5 ;  /* 0x0360000010077fae */ /* 0x0005e8000a921844 */
[----:B------:R1:W-:Y:S01]  /*8ee0*/  LDGSTS.E [R7+0x3e00], [R10.64], P4 ;  /* 0x03e000000a077fae */ /* 0x0003e2000a121844 */
[----:B----4-:R-:W-:-:S03]  /*8ef0*/  IMAD.X R9, R22, 0x1, R2, P2 ;  /* 0x0000000116097824 */ /* 0x010fc600010e0602 */
[----:B------:R-:W0:Y:S01]  /*8f00*/  LDGDEPBAR ;  /* 0x00000000000079af */ /* 0x000e220000000000 */
[----:B--2---:R-:W-:Y:S01]  /*8f10*/  IADD3 R16, P0, R0, R29, RZ ;  /* 0x0000001d00107210 */ /* 0x004fe20007f1e0ff */
[----:B-1----:R-:W-:-:S05]  /*8f20*/  IMAD R7, R194, 0x4000, R198 ;  /* 0x00004000c2077824 */ /* 0x002fca00078e02c6 */
[----:B------:R1:W-:Y:S01]  /*8f30*/  LDGSTS.E [R7+0x8000], [R8.64], P1 ;  /* 0x0800000008077fae */ /* 0x0003e20008921844 */
[----:B-----5:R-:W-:Y:S01]  /*8f40*/  IMAD.X R17, R24, 0x1, R2, P0 ;  /* 0x0000000118117824 */ /* 0x020fe200000e0602 */
[----:B------:R-:W-:-:S04]  /*8f50*/  IADD3 R10, P2, R0, R31, RZ ;  /* 0x0000001f000a7210 */ /* 0x000fc80007f5e0ff */
[----:B------:R2:W-:Y:S01]  /*8f60*/  LDGSTS.E [R7+0x8400], [R16.64], P1 ;  /* 0x0840000010077fae */ /* 0x0005e20008921844 */
[----:B-1----:R-:W-:Y:S01]  /*8f70*/  IADD3 R8, P0, R0, R251, RZ ;  /* 0x000000fb00087210 */ /* 0x002fe20007f1e0ff */
[----:B------:R-:W-:-:S04]  /*8f80*/  IMAD.X R11, R26, 0x1, R2, P2 ;  /* 0x000000011a0b7824 */ /* 0x000fc800010e0602 */
[----:B------:R-:W-:Y:S01]  /*8f90*/  IMAD.X R9, R250, 0x1, R2, P0 ;  /* 0x00000001fa097824 */ /* 0x000fe200000e0602 */
[----:B------:R1:W-:Y:S01]  /*8fa0*/  LDGSTS.E [R7+0x8800], [R10.64], P1 ;  /* 0x088000000a077fae */ /* 0x0003e20008921844 */
[----:B--2---:R-:W-:-:S03]  /*8fb0*/  IADD3 R16, P2, R0, R247, RZ ;  /* 0x000000f700107210 */ /* 0x004fc60007f5e0ff */
[----:B------:R2:W-:Y:S02]  /*8fc0*/  LDGSTS.E [R7+0x8c00], [R8.64], P1 ;  /* 0x08c0000008077fae */ /* 0x0005e40008921844 */
[----:B------:R-:W-:Y:S01]  /*8fd0*/  IMAD.X R17, R246, 0x1, R2, P2 ;  /* 0x00000001f6117824 */ /* 0x000fe200010e0602 */
[----:B-1----:R-:W-:-:S04]  /*8fe0*/  IADD3 R10, P0, R0, R243, RZ ;  /* 0x000000f3000a7210 */ /* 0x002fc80007f1e0ff */
[----:B------:R1:W-:Y:S01]  /*8ff0*/  LDGSTS.E [R7+0x9000], [R16.64], P1 ;  /* 0x0900000010077fae */ /* 0x0003e20008921844 */
[----:B--2---:R-:W-:Y:S01]  /*9000*/  IADD3 R8, P2, R0, R239, RZ ;  /* 0x000000ef00087210 */ /* 0x004fe20007f5e0ff */
[----:B------:R-:W-:-:S04]  /*9010*/  IMAD.X R11, R242, 0x1, R2, P0 ;  /* 0x00000001f20b7824 */ /* 0x000fc800000e0602 */
[----:B------:R-:W-:Y:S01]  /*9020*/  IMAD.X R9, R238, 0x1, R2, P2 ;  /* 0x00000001ee097824 */ /* 0x000fe200010e0602 */
[----:B------:R2:W-:Y:S01]  /*9030*/  LDGSTS.E [R7+0x9400], [R10.64], P1 ;  /* 0x094000000a077fae */ /* 0x0005e20008921844 */
[----:B-1----:R-:W-:-:S03]  /*9040*/  IADD3 R16, P0, R0, R235, RZ ;  /* 0x000000eb00107210 */ /* 0x002fc60007f1e0ff */
[----:B------:R1:W-:Y:S02]  /*9050*/  LDGSTS.E [R7+0x9800], [R8.64], P1 ;  /* 0x0980000008077fae */ /* 0x0003e40008921844 */
[----:B------:R-:W-:Y:S01]  /*9060*/  IMAD.X R17, R234, 0x1, R2, P0 ;  /* 0x00000001ea117824 */ /* 0x000fe200000e0602 */
[----:B--2---:R-:W-:-:S04]  /*9070*/  IADD3 R10, P2, R0, R231, RZ ;  /* 0x000000e7000a7210 */ /* 0x004fc80007f5e0ff */
        /* <DEDUP_REMOVED lines=20> */
[----:B------:R-:W-:Y:S01]  /*91c0*/  IMAD.X R11, R206, 0x1, R2, P2 ;  /* 0x00000001ce0b7824 */ /* 0x000fe200010e0602 */
[----:B------:R-:W-:-:S03]  /*91d0*/  LOP3.LUT R18, R198, 0x40, RZ, 0x3c, !PT ;  /* 0x00000040c6127812 */ /* 0x000fc600078e3cff */
[----:B------:R-:W-:Y:S01]  /*91e0*/  IMAD.X R9, R202, 0x1, R2, P3 ;  /* 0x00000001ca097824 */ /* 0x000fe200018e0602 */
[----:B------:R1:W-:Y:S01]  /*91f0*/  LDGSTS.E [R7+0xb800], [R10.64], P1 ;  /* 0x0b8000000a077fae */ /* 0x0003e20008921844 */
[----:B--2---:R-:W-:Y:S01]  /*9200*/  IADD3 R16, P0, R0, R25, RZ ;  /* 0x0000001900107210 */ /* 0x004fe20007f1e0ff */
[----:B------:R-:W-:Y:S02]  /*9210*/  IMAD R20, R194, 0x4000, R18 ;  /* 0x00004000c2147824 */ /* 0x000fe400078e0212 */
        /* <DEDUP_REMOVED lines=36> */
[----:B------:R2:W-:Y:S01]  /*9460*/  LDGSTS.E [R20+0xae00], [R8.64], P1 ;  /* 0x0ae0000008147fae */ /* 0x0005e20008921844 */
[----:B------:R-:W-:Y:S01]  /*9470*/  IADD3 R18, P2, R0, R209, RZ ;  /* 0x000000d100127210 */ /* 0x000fe20007f5e0ff */
[----:B------:R-:W-:Y:S01]  /*9480*/  IMAD.X R17, R212, 0x1, R2, P0 ;  /* 0x00000001d4117824 */ /* 0x000fe200000e0602 */
[----:B-1----:R-:W-:-:S03]  /*9490*/  IADD3 R10, P3, R0, R205, RZ ;  /* 0x000000cd000a7210 */ /* 0x002fc60007f7e0ff */
[--C-:B------:R-:W-:Y:S01]  /*94a0*/  IMAD.X R19, R208, 0x1, R2.reuse, P2 ;  /* 0x00000001d0137824 */ /* 0x100fe200010e0602 */
[----:B------:R1:W-:Y:S01]  /*94b0*/  LDGSTS.E [R20+0xb200], [R16.64], P1 ;  /* 0x0b20000010147fae */ /* 0x0003e20008921844 */
[----:B--2---:R-:W-:Y:S01]  /*94c0*/  IADD3 R8, P0, R0, R201, RZ ;  /* 0x000000c900087210 */ /* 0x004fe20007f1e0ff */
[--C-:B------:R-:W-:Y:S02]  /*94d0*/  IMAD.X R11, R204, 0x1, R2.reuse, P3 ;  /* 0x00000001cc0b7824 */ /* 0x100fe400018e0602 */
[----:B------:R1:W-:Y:S02]  /*94e0*/  LDGSTS.E [R20+0xb600], [R18.64], P1 ;  /* 0x0b60000012147fae */ /* 0x0003e40008921844 */
[----:B------:R-:W-:Y:S02]  /*94f0*/  IMAD.X R9, R200, 0x1, R2, P0 ;  /* 0x00000001c8097824 */ /* 0x000fe400000e0602 */
[----:B------:R1:W-:Y:S01]  /*9500*/  LDGSTS.E [R20+0xba00], [R10.64], P1 ;  /* 0x0ba000000a147fae */ /* 0x0003e20008921844 */
[----:B------:R-:W-:-:S02]  /*9510*/  IADD3 R201, P0, R201, R199, RZ ;  /* 0x000000c7c9c97210 */ /* 0x000fc40007f1e0ff */
[-C--:B------:R-:W-:Y:S01]  /*9520*/  IADD3 R205, P2, R205, R199.reuse, RZ ;  /* 0x000000c7cdcd7210 */ /* 0x080fe20007f5e0ff */
[----:B------:R1:W-:Y:S01]  /*9530*/  LDGSTS.E [R20+0xbe00], [R8.64], P1 ;  /* 0x0be0000008147fae */ /* 0x0003e20008921844 */
[-C--:B------:R-:W-:Y:S02]  /*9540*/  IADD3 R203, P1, R203, R199.reuse, RZ ;  /* 0x000000c7cbcb7210 */ /* 0x080fe40007f3e0ff */
[-C--:B------:R-:W-:Y:S01]  /*9550*/  IADD3 R207, P3, R207, R199.reuse, RZ ;  /* 0x000000c7cfcf7210 */ /* 0x080fe20007f7e0ff */
[--C-:B------:R-:W-:Y:S01]  /*9560*/  IMAD.X R200, R200, 0x1, R3.reuse, P0 ;  /* 0x00000001c8c87824 */ /* 0x100fe200000e0603 */
[-C--:B------:R-:W-:Y:S01]  /*9570*/  IADD3 R211, P5, R211, R199.reuse, RZ ;  /* 0x000000c7d3d37210 */ /* 0x080fe20007fbe0ff */
[--C-:B------:R-:W-:Y:S01]  /*9580*/  IMAD.X R202, R202, 0x1, R3.reuse, P1 ;  /* 0x00000001caca7824 */ /* 0x100fe200008e0603 */
[-C--:B------:R-:W-:Y:S01]  /*9590*/  IADD3 R213, P6, R213, R199.reuse, RZ ;  /* 0x000000c7d5d57210 */ /* 0x080fe20007fde0ff */
[--C-:B------:R-:W-:Y:S01]  /*95a0*/  IMAD.X R204, R204, 0x1, R3.reuse, P2 ;  /* 0x00000001cccc7824 */ /* 0x100fe200010e0603 */
[-C--:B------:R-:W-:Y:S01]  /*95b0*/  IADD3 R215, P0, R215, R199.reuse, RZ ;  /* 0x000000c7d7d77210 */ /* 0x080fe20007f1e0ff */
[----:B------:R-:W-:Y:S01]  /*95c0*/  IMAD.X R206, R206, 0x1, R3, P3 ;  /* 0x00000001cece7824 */ /* 0x000fe200018e0603 */
[----:B------:R-:W-:-:S02]  /*95d0*/  IADD3 R217, P1, R217, R199, RZ ;  /* 0x000000c7d9d97210 */ /* 0x000fc40007f3e0ff */
[----:B------:R-:W-:Y:S01]  /*95e0*/  IADD3 R197, R197, 0x1, RZ ;  /* 0x00000001c5c57810 */ /* 0x000fe20007ffe0ff */
[----:B------:R-:W-:Y:S01]  /*95f0*/  HMMA.1688.F32.TF32 R124, R152, R146, R128 ;  /* 0x00000092987c723c */ /* 0x000fe20000081080 */
[-C--:B------:R-:W-:Y:S01]  /*9600*/  IADD3 R219, P2, R219, R199.reuse, RZ ;  /* 0x000000c7dbdb7210 */ /* 0x080fe20007f5e0ff */
[--C-:B------:R-:W-:Y:S01]  /*9610*/  IMAD.X R210, R210, 0x1, R3.reuse, P5 ;  /* 0x00000001d2d27824 */ /* 0x100fe200028e0603 */
        /* <DEDUP_REMOVED lines=35> */
[----:B------:R-:W-:Y:S01]  /*9850*/  STL [R1], R52 ;  /* 0x0000003401007387 */ /* 0x000fe20000100800 */
[-C--:B------:R-:W-:Y:S01]  /*9860*/  IADD3 R28, P3, R28, R199.reuse, RZ ;  /* 0x000000c71c1c7210 */ /* 0x080fe20007f7e0ff */
[--C-:B------:R-:W-:Y:S01]  /*9870*/  IMAD.X R21, R21, 0x1, R3.reuse, P0 ;  /* 0x0000000115157824 */ /* 0x100fe200000e0603 */
[----:B------:R-:W-:Y:S01]  /*9880*/  IADD3 R209, P4, R209, R199, RZ ;  /* 0x000000c7d1d17210 */ /* 0x000fe20007f9e0ff */
[----:B------:R-:W-:Y:S01]  /*9890*/  STL [R1+0x8], R31 ;  /* 0x0000081f01007387 */ /* 0x000fe20000100800 */
[----:B------:R-:W-:-:S02]  /*98a0*/  IMAD.X R26, R26, 0x1, R3, P6 ;  /* 0x000000011a1a7824 */ /* 0x000fc400030e0603 */
[--C-:B------:R-:W-:Y:S01]  /*98b0*/  IMAD.X R24, R24, 0x1, R3.reuse, P1 ;  /* 0x0000000118187824 */ /* 0x100fe200008e0603 */
[----:B------:R-:W-:Y:S01]  /*98c0*/  STL [R1+0x10], R30 ;  /* 0x0000101e01007387 */ /* 0x000fe20000100800 */
[----:B------:R-:W-:-:S03]  /*98d0*/  IMAD.X R22, R22, 0x1, R3, P3 ;  /* 0x0000000116167824 */ /* 0x000fc600018e0603 */
[----:B------:R2:W-:Y:S01]  /*98e0*/  STL [R1+0x20], R25 ;  /* 0x0000201901007387 */ /* 0x0005e20000100800 */
[----:B------:R-:W-:-:S03]  /*98f0*/  IMAD.X R23, R23, 0x1, R3, P2 ;  /* 0x0000000117177824 */ /* 0x000fc600010e0603 */
[----:B------:R-:W-:Y:S01]  /*9900*/  STL [R1+0x18], R29 ;  /* 0x0000181d01007387 */ /* 0x000fe20000100800 */
[--C-:B------:R-:W-:Y:S01]  /*9910*/  IMAD.X R208, R208, 0x1, R3.reuse, P4 ;  /* 0x00000001d0d07824 */ /* 0x100fe200020e0603 */
[----:B------:R-:W-:Y:S02]  /*9920*/  IADD3 R223, P4, R223, R199, RZ ;  /* 0x000000c7dfdf7210 */ /* 0x000fe40007f9e0ff */
[----:B------:R-:W-:Y:S04]  /*9930*/  STL [R1+0x28], R28 ;  /* 0x0000281c01007387 */ /* 0x000fe80000100800 */
[----:B------:R3:W-:Y:S04]  /*9940*/  STL [R1+0xc], R21 ;  /* 0x00000c1501007387 */ /* 0x0007e80000100800 */
[----:B------:R1:W-:Y:S04]  /*9950*/  STL [R1+0x4], R26 ;  /* 0x0000041a01007387 */ /* 0x0003e80000100800 */
[----:B------:R1:W-:Y:S01]  /*9960*/  STL [R1+0x14], R24 ;  /* 0x0000141801007387 */ /* 0x0003e20000100800 */
[----:B------:R-:W-:-:S03]  /*9970*/  IMAD.X R222, R222, 0x1, R3, P4 ;  /* 0x00000001dede7824 */ /* 0x000fc600020e0603 */
[----:B------:R1:W-:Y:S01]  /*9980*/  STL [R1+0x24], R22 ;  /* 0x0000241601007387 */ /* 0x0003e20000100800 */
[----:B--2---:R-:W-:-:S03]  /*9990*/  IMAD.MOV.U32 R25, RZ, RZ, c[0x0][0x188] ;  /* 0x00006200ff197624 */ /* 0x004fc600078e00ff */
[----:B------:R1:W-:Y:S01]  /*99a0*/  STL [R1+0x1c], R23 ;  /* 0x00001c1701007387 */ /* 0x0003e20000100800 */
[----:B------:R-:W-:Y:S01]  /*99b0*/  IADD3 R237, P4, R237, R199, RZ ;  /* 0x000000c7eded7210 */ /* 0x000fe20007f9e0ff */
[--C-:B------:R-:W-:Y:S01]  /*99c0*/  IMAD.X R252, R252, 0x1, R3.reuse, P5 ;  /* 0x00000001fcfc7824 */ /* 0x100fe200028e0603 */
[----:B------:R-:W-:Y:S01]  /*99d0*/  ISETP.NE.U32.AND P5, PT, R27, R197, PT ;  /* 0x000000c51b00720c */ /* 0x000fe20003fa5070 */
[----:B------:R-:W-:Y:S01]  /*99e0*/  IMAD.SHL.U32 R25, R25, 0x20, RZ ;  /* 0x0000002019197824 */ /* 0x000fe200078e00ff */
[----:B------:R-:W-:Y:S01]  /*99f0*/  HMMA.1688.F32.TF32 R168, R188, R146, R168 ;  /* 0x00000092bca8723c */ /* 0x000fe200000810a8 */
[----:B------:R-:W-:Y:S01]  /*9a00*/  IMAD.X R236, R236, 0x1, R3, P4 ;  /* 0x00000001ecec7824 */ /* 0x000fe200020e0603 */
[----:B------:R-:W-:Y:S01]  /*9a10*/  IADD3 R251, P4, R251, R199, RZ ;  /* 0x000000c7fbfb7210 */ /* 0x000fe20007f9e0ff */
[----:B------:R-:W0:Y:S01]  /*9a20*/  LDGDEPBAR ;  /* 0x00000000000079af */ /* 0x000e220000000000 */
[----:B---3--:R-:W-:-:S03]  /*9a30*/  SHF.R.S32.HI R21, RZ, 0x1f, R25 ;  /* 0x0000001fff157819 */ /* 0x008fc60000011419 */
[----:B------:R-:W-:Y:S01]  /*9a40*/  IMAD.X R250, R250, 0x1, R3, P4 ;  /* 0x00000001fafa7824 */ /* 0x000fe200020e0603 */
[C---:B------:R-:W-:Y:S01]  /*9a50*/  LEA R5, P4, R25.reuse, R5, 0x2 ;  /* 0x0000000519057211 */ /* 0x040fe200078810ff */
[----:B------:R-:W-:Y:S01]  /*9a60*/  HMMA.1688.F32.TF32 R128, R152, R138, R156 ;  /* 0x0000008a9880723c */ /* 0x000fe2000008109c */
[----:B------:R-:W-:Y:S02]  /*9a70*/  SHF.L.U64.HI R21, R25, 0x2, R21 ;  /* 0x0000000219157819 */ /* 0x000fe40000010215 */
[----:B------:R-:W-:-:S05]  /*9a80*/  IADD3 R4, R4, -0x20, RZ ;  /* 0xffffffe004047810 */ /* 0x000fca0007ffe0ff */
[----:B------:R-:W-:Y:S01]  /*9a90*/  HMMA.1688.F32.TF32 R144, R148, R146, R164 ;  /* 0x000000929490723c */ /* 0x000fe200000810a4 */
[----:B------:R-:W-:-:S07]  /*9aa0*/  IMAD.X R6, R6, 0x1, R21, P4 ;  /* 0x0000000106067824 */ /* 0x000fce00020e0615 */
[----:B------:R-:W-:Y:S01]  /*9ab0*/  HMMA.1688.F32.TF32 R136, R148, R138, R140 ;  /* 0x0000008a9488723c */ /* 0x000fe2000008108c */
[----:B-1----:R-:W-:Y:S01]  /*9ac0*/  @!P5 CALL.REL.NOINC `(.L_x_1) ;  /* 0x000000100000d944 */ /* 0x002fe20003c00000 */
[----:B------:R-:W-:Y:S06]  /*9ad0*/  BRA `(.L_x_2) ;  /* 0xffffcdb000007947 */ /* 0x000fec000383ffff */
.L_x_1:
[----:B-1----:R-:W2:Y:S01]  /*9ae0*/  LDL.LU R8, [R1+0x3c] ;  /* 0x00003c0001087983 */ /* 0x002ea20000300800 */
[----:B------:R-:W-:-:S04]  /*9af0*/  DEPBAR.LE SB0, 0x0 ;  /* 0x000080000000791a */ /* 0x000fc80000000000 */
[----:B------:R-:W3:Y:S04]  /*9b00*/  LDL.LU R141, [R1+0x38] ;  /* 0x00003800018d7983 */ /* 0x000ee80000300800 */
[----:B------:R-:W1:Y:S01]  /*9b10*/  S2R R7, SR_TID.X ;  /* 0x0000000000077919 */ /* 0x000e620000002100 */
[C---:B------:R-:W-:Y:S02]  /*9b20*/  IADD3 R2, R195.reuse, 0x2, RZ ;  /* 0x00000002c3027810 */ /* 0x040fe40007ffe0ff */
[----:B------:R-:W-:Y:S01]  /*9b30*/  IADD3 R4, R195, 0x1, RZ ;  /* 0x00000001c3047810 */ /* 0x000fe20007ffe0ff */
[----:B-1----:R-:W-:-:S05]  /*9b40*/  IMAD.SHL.U32 R0, R7, 0x200, RZ ;  /* 0x0000020007007824 */ /* 0x002fca00078e00ff */
[----:B------:R-:W-:Y:S02]  /*9b50*/  LOP3.LUT R0, R0, 0x3000, RZ, 0xc0, !PT ;  /* 0x0000300000007812 */ /* 0x000fe400078ec0ff */
[----:B------:R-:W-:Y:S01]  /*9b60*/  IADD3 R5, R195, 0x3, RZ ;  /* 0x00000003c3057810 */ /* 0x000fe20007ffe0ff */
[----:B------:R-:W-:Y:S02]  /*9b70*/  IMAD.MOV.U32 R6, RZ, RZ, R64 ;  /* 0x000000ffff067224 */ /* 0x000fe400078e0040 */
[----:B------:R-:W-:Y:S02]  /*9b80*/  IMAD.MOV.U32 R10, RZ, RZ, R60 ;  /* 0x000000ffff0a7224 */ /* 0x000fe400078e003c */
[----:B------:R-:W-:Y:S02]  /*9b90*/  IMAD.MOV.U32 R11, RZ, RZ, R61 ;  /* 0x000000ffff0b7224 */ /* 0x000fe400078e003d */
[----:B------:R-:W-:Y:S02]  /*9ba0*/  IMAD.MOV.U32 R18, RZ, RZ, R40 ;  /* 0x000000ffff127224 */ /* 0x000fe400078e0028 */
[----:B------:R-:W-:-:S02]  /*9bb0*/  IMAD.MOV.U32 R19, RZ, RZ, R41 ;  /* 0x000000ffff137224 */ /* 0x000fc400078e0029 */
[----:B------:R-:W-:Y:S02]  /*9bc0*/  IMAD.MOV.U32 R64, RZ, RZ, R114 ;  /* 0x000000ffff407224 */ /* 0x000fe400078e0072 */
        /* <DEDUP_REMOVED lines=34> */
[----:B------:R-:W-:Y:S01]  /*9df0*/  IMAD.MOV.U32 R100, RZ, RZ, R106 ;  /* 0x000000ffff647224 */ /* 0x000fe200078e006a */
[----:B--2---:R-:W-:Y:S01]  /*9e00*/  LOP3.LUT R3, R0, 0x60, R8, 0xf8, !PT ;  /* 0x0000006000037812 */ /* 0x004fe200078ef808 */
[----:B------:R-:W-:Y:S01]  /*9e10*/  IMAD.SHL.U32 R0, R7, 0x4, RZ ;  /* 0x0000000407007824 */ /* 0x000fe200078e00ff */
[----:B------:R-:W-:Y:S01]  /*9e20*/  BAR.SYNC.DEFER_BLOCKING 0x0 ;  /* 0x0000000000007b1d */ /* 0x000fe20000010000 */
[----:B---3--:R-:W-:-:S03]  /*9e30*/  ISETP.GE.AND P0, PT, R141, c[0x0][0x178], PT ;  /* 0x00005e008d007a0c */ /* 0x008fc60003f06270 */
[----:B------:R-:W-:Y:S02]  /*9e40*/  LOP3.LUT R3, R3, 0x170, R0, 0x78, !PT ;  /* 0x0000017003037812 */ /* 0x000fe400078e7800 */
[----:B------:R-:W-:Y:S01]  /*9e50*/  ISETP.LT.AND P1, PT, R2, c[0x0][0x17c], !P0 ;  /* 0x00005f0002007a0c */ /* 0x000fe20004721270 */
[C---:B------:R-:W-:Y:S02]  /*9e60*/  IMAD.SHL.U32 R2, R7.reuse, 0x800, RZ ;  /* 0x0000080007027824 */ /* 0x040fe400078e00ff */
[C---:B------:R-:W-:Y:S01]  /*9e70*/  IMAD.SHL.U32 R0, R7.reuse, 0x40, RZ ;  /* 0x0000004007007824 */ /* 0x040fe200078e00ff */
[----:B------:R-:W-:Y:S02]  /*9e80*/  ISETP.LT.AND P5, PT, R4, c[0x0][0x17c], !P0 ;  /* 0x00005f0004007a0c */ /* 0x000fe400047a1270 */
[----:B------:R-:W-:Y:S02]  /*9e90*/  LOP3.LUT R2, R2, 0x3000, RZ, 0xc0, !PT ;  /* 0x0000300002027812 */ /* 0x000fe400078ec0ff */
[----:B------:R-:W-:-:S02]  /*9ea0*/  LOP3.LUT R7, R7, 0x7f, RZ, 0xc0, !PT ;  /* 0x0000007f07077812 */ /* 0x000fc400078ec0ff */
[----:B------:R-:W-:Y:S02]  /*9eb0*/  IADD3 R4, R195, 0x4, RZ ;  /* 0x00000004c3047810 */ /* 0x000fe40007ffe0ff */
[----:B------:R-:W-:Y:S01]  /*9ec0*/  LOP3.LUT R140, R0, 0x800, RZ, 0xc0, !PT ;  /* 0x00000800008c7812 */ /* 0x000fe200078ec0ff */
[----:B------:R-:W-:Y:S01]  /*9ed0*/  IMAD R0, R7, 0x10, R2 ;  /* 0x0000001007007824 */ /* 0x000fe200078e0202 */
[----:B------:R-:W-:Y:S01]  /*9ee0*/  ISETP.LT.AND P4, PT, R5, c[0x0][0x17c], !P0 ;  /* 0x00005f0005007a0c */ /* 0x000fe20004781270 */
[----:B------:R-:W-:Y:S01]  /*9ef0*/  IMAD.MOV.U32 R5, RZ, RZ, R113 ;  /* 0x000000ffff057224 */ /* 0x000fe200078e0071 */
[----:B------:R-:W-:Y:S01]  /*9f00*/  ISETP.LT.AND P2, PT, R4, c[0x0][0x17c], !P0 ;  /* 0x00005f0004007a0c */ /* 0x000fe20004741270 */
[----:B------:R-:W-:Y:S02]  /*9f10*/  IMAD.IADD R140, R140, 0x1, R3 ;  /* 0x000000018c8c7824 */ /* 0x000fe400078e0203 */
[----:B------:R-:W-:Y:S02]  /*9f20*/  IMAD.MOV.U32 R4, RZ, RZ, R112 ;  /* 0x000000ffff047224 */ /* 0x000fe400078e0070 */
[----:B------:R-:W-:-:S02]  /*9f30*/  IMAD.MOV.U32 R7, RZ, RZ, R65 ;  /* 0x000000ffff077224 */ /* 0x000fc400078e0041 */
[----:B------:R-:W-:-:S03]  /*9f40*/  IMAD.MOV.U32 R65, RZ, RZ, R115 ;  /* 0x000000ffff417224 */ /* 0x000fc600078e0073 */
[----:B------:R1:W-:Y:S01]  /*9f50*/  STS.128 [R140], R4 ;  /* 0x000000048c007388 */ /* 0x0003e20000000c00 */
[----:B------:R-:W-:-:S03]  /*9f60*/  IMAD.MOV.U32 R8, RZ, RZ, R36 ;  /* 0x000000ffff087224 */ /* 0x000fc600078e0024 */
[----:B------:R-:W-:Y:S04]  /*9f70*/  STS.128 [R140+0x80], R64 ;  /* 0x000080408c007388 */ /* 0x000fe80000000c00 */
[----:B------:R-:W-:Y:S01]  /*9f80*/  STS.128 [R140+0x200], R8 ;  /* 0x000200088c007388 */ /* 0x000fe20000000c00 */
[----:B-1----:R-:W-:Y:S02]  /*9f90*/  IMAD.MOV.U32 R6, RZ, RZ, R176 ;  /* 0x000000ffff067224 */ /* 0x002fe400078e00b0 */
[----:B------:R-:W-:Y:S02]  /*9fa0*/  IMAD.MOV.U32 R7, RZ, RZ, R177 ;  /* 0x000000ffff077224 */ /* 0x000fe400078e00b1 */
[----:B------:R-:W-:Y:S02]  /*9fb0*/  IMAD.MOV.U32 R4, RZ, RZ, R184 ;  /* 0x000000ffff047224 */ /* 0x000fe400078e00b8 */
[----:B------:R-:W-:-:S02]  /*9fc0*/  IMAD.MOV.U32 R5, RZ, RZ, R185 ;  /* 0x000000ffff057224 */ /* 0x000fc400078e00b9 */
[----:B------:R-:W-:Y:S02]  /*9fd0*/  IMAD.MOV.U32 R176, RZ, RZ, R186 ;  /* 0x000000ffffb07224 */ /* 0x000fe400078e00ba */
[----:B------:R-:W-:Y:S01]  /*9fe0*/  IMAD.MOV.U32 R177, RZ, RZ, R187 ;  /* 0x000000ffffb17224 */ /* 0x000fe200078e00bb */
[----:B------:R-:W-:Y:S04]  /*9ff0*/  STS.128 [R140+0x280], R60 ;  /* 0x0002803c8c007388 */ /* 0x000fe80000000c00 */
[----:B------:R-:W-:Y:S04]  /*a000*/  STS.128 [R140+0x400], R16 ;  /* 0x000400108c007388 */ /* 0x000fe80000000c00 */
[----:B------:R-:W-:Y:S04]  /*a010*/  STS.128 [R140+0x480], R40 ;  /* 0x000480288c007388 */ /* 0x000fe80000000c00 */
[----:B------:R-:W-:Y:S04]  /*a020*/  STS.128 [R140+0x600], R4 ;  /* 0x000600048c007388 */ /* 0x000fe80000000c00 */
[----:B------:R-:W-:Y:S04]  /*a030*/  STS.128 [R140+0x680], R176 ;  /* 0x000680b08c007388 */ /* 0x000fe80000000c00 */
[----:B------:R-:W-:Y:S01]  /*a040*/  BAR.SYNC.DEFER_BLOCKING 0x0 ;  /* 0x0000000000007b1d */ /* 0x000fe20000010000 */
[----:B------:R-:W-:-:S02]  /*a050*/  LOP3.LUT R68, R0, 0x20, RZ, 0x3c, !PT ;  /* 0x0000002000447812 */ /* 0x000fc400078e3cff */
[C---:B------:R-:W-:Y:S02]  /*a060*/  LOP3.LUT R3, R0.reuse, 0x40, RZ, 0x3c, !PT ;  /* 0x0000004000037812 */ /* 0x040fe400078e3cff */
[----:B------:R-:W-:Y:S01]  /*a070*/  LOP3.LUT R2, R0, 0x60, RZ, 0x3c, !PT ;  /* 0x0000006000027812 */ /* 0x000fe200078e3cff */
[----:B------:R-:W1:Y:S04]  /*a080*/  LDS.128 R16, [R0] ;  /* 0x0000000000107984 */ /* 0x000e680000000c00 */
[----:B------:R-:W-:Y:S04]  /*a090*/  LDS.128 R36, [R0+0x800] ;  /* 0x0008000000247984 */ /* 0x000fe80000000c00 */
[----:B------:R-:W2:Y:S04]  /*a0a0*/  LDS.128 R8, [R68] ;  /* 0x0000000044087984 */ /* 0x000ea80000000c00 */
[----:B------:R-:W-:Y:S04]  /*a0b0*/  LDS.128 R28, [R68+0x800] ;  /* 0x00080000441c7984 */ /* 0x000fe80000000c00 */
[----:B------:R-:W3:Y:S04]  /*a0c0*/  LDS.128 R4, [R3] ;  /* 0x0000000003047984 */ /* 0x000ee80000000c00 */
[----:B------:R-:W-:Y:S04]  /*a0d0*/  LDS.128 R24, [R3+0x800] ;  /* 0x0008000003187984 */ /* 0x000fe80000000c00 */
[----:B------:R-:W4:Y:S04]  /*a0e0*/  LDS.128 R40, [R2] ;  /* 0x0000000002287984 */ /* 0x000f280000000c00 */
[----:B------:R-:W5:Y:S04]  /*a0f0*/  LDS.128 R20, [R2+0x800] ;  /* 0x0008000002147984 */ /* 0x000f680000000c00 */
[----:B------:R-:W-:Y:S06]  /*a100*/  BAR.SYNC.DEFER_BLOCKING 0x0 ;  /* 0x0000000000007b1d */ /* 0x000fec0000010000 */
[----:B------:R-:W-:Y:S04]  /*a110*/  STS.128 [R140], R48 ;  /* 0x000000308c007388 */ /* 0x000fe80000000c00 */
[----:B------:R-:W-:Y:S04]  /*a120*/  STS.128 [R140+0x80], R52 ;  /* 0x000080348c007388 */ /* 0x000fe80000000c00 */
[----:B------:R-:W-:Y:S04]  /*a130*/  STS.128 [R140+0x200], R56 ;  /* 0x000200388c007388 */ /* 0x000fe80000000c00 */
[----:B------:R1:W-:Y:S04]  /*a140*/  STS.128 [R140+0x280], R72 ;  /* 0x000280488c007388 */ /* 0x0003e80000000c00 */
[----:B------:R-:W-:Y:S04]  /*a150*/  STS.128 [R140+0x400], R32 ;  /* 0x000400208c007388 */ /* 0x000fe80000000c00 */
[----:B------:R2:W-:Y:S04]  /*a160*/  STS.128 [R140+0x480], R76 ;  /* 0x0004804c8c007388 */ /* 0x0005e80000000c00 */
[----:B------:R-:W-:Y:S04]  /*a170*/  STS.128 [R140+0x600], R44 ;  /* 0x0006002c8c007388 */ /* 0x000fe80000000c00 */
[----:B------:R-:W-:Y:S04]  /*a180*/  STS.128 [R140+0x680], R80 ;  /* 0x000680508c007388 */ /* 0x000fe80000000c00 */
[----:B------:R-:W-:Y:S01]  /*a190*/  BAR.SYNC.DEFER_BLOCKING 0x0 ;  /* 0x0000000000007b1d */ /* 0x000fe20000010000 */
[----:B-1----:R-:W-:-:S02]  /*a1a0*/  IMAD.MOV.U32 R72, RZ, RZ, R84 ;  /* 0x000000ffff487224 */ /* 0x002fc400078e0054 */
[----:B------:R-:W-:-:S03]  /*a1b0*/  IMAD.MOV.U32 R73, RZ, RZ, R85 ;  /* 0x000000ffff497224 */ /* 0x000fc600078e0055 */
[----:B------:R-:W1:Y:S04]  /*a1c0*/  LDS.128 R64, [R0] ;  /* 0x0000000000407984 */ /* 0x000e680000000c00 */
[----:B------:R-:W-:Y:S04]  /*a1d0*/  LDS.128 R48, [R0+0x800] ;  /* 0x0008000000307984 */ /* 0x000fe80000000c00 */
[----:B------:R-:W1:Y:S04]  /*a1e0*/  LDS.128 R60, [R68] ;  /* 0x00000000443c7984 */ /* 0x000e680000000c00 */
[----:B------:R-:W-:Y:S04]  /*a1f0*/  LDS.128 R44, [R68+0x800] ;  /* 0x00080000442c7984 */ /* 0x000fe80000000c00 */
[----:B------:R-:W1:Y:S04]  /*a200*/  LDS.128 R56, [R3] ;  /* 0x0000000003387984 */ /* 0x000e680000000c00 */
[----:B------:R-:W-:Y:S04]  /*a210*/  LDS.128 R32, [R3+0x800] ;  /* 0x0008000003207984 */ /* 0x000fe80000000c00 */
[----:B------:R-:W1:Y:S04]  /*a220*/  LDS.128 R52, [R2] ;  /* 0x0000000002347984 */ /* 0x000e680000000c00 */
[----:B------:R-:W1:Y:S01]  /*a230*/  LDS.128 R12, [R2+0x800] ;  /* 0x00080000020c7984 */ /* 0x000e620000000c00 */
[----:B------:R-:W-:-:S02]  /*a240*/  IMAD.MOV.U32 R74, RZ, RZ, R160 ;  /* 0x000000ffff4a7224 */ /* 0x000fc400078e00a0 */
[----:B------:R-:W-:Y:S01]  /*a250*/  IMAD.MOV.U32 R75, RZ, RZ, R161 ;  /* 0x000000ffff4b7224 */ /* 0x000fe200078e00a1 */
[----:B------:R-:W-:Y:S01]  /*a260*/  BAR.SYNC.DEFER_BLOCKING 0x0 ;  /* 0x0000000000007b1d */ /* 0x000fe20000010000 */
[----:B------:R-:W-:Y:S02]  /*a270*/  IMAD.MOV.U32 R115, RZ, RZ, R101 ;  /* 0x000000ffff737224 */ /* 0x000fe400078e0065 */
[----:B--2---:R-:W-:Y:S02]  /*a280*/  IMAD.MOV.U32 R78, RZ, RZ, R96 ;  /* 0x000000ffff4e7224 */ /* 0x004fe400078e0060 */
        /* <DEDUP_REMOVED lines=9> */
[----:B------:R2:W-:Y:S01]  /*a320*/  STS.128 [R140+0x200], R72 ;  /* 0x000200488c007388 */ /* 0x0005e20000000c00 */
[----:B------:R-:W-:-:S03]  /*a330*/  IMAD.MOV.U32 R97, RZ, RZ, R91 ;  /* 0x000000ffff617224 */ /* 0x000fc600078e005b */
[----:B------:R1:W-:Y:S04]  /*a340*/  STS.128 [R140], R112 ;  /* 0x000000708c007388 */ /* 0x0003e80000000c00 */
[----:B------:R-:W-:Y:S01]  /*a350*/  STS.128 [R140+0x80], R100 ;  /* 0x000080648c007388 */ /* 0x000fe20000000c00 */
[----:B--2---:R-:W-:Y:S02]  /*a360*/  IMAD.MOV.U32 R74, RZ, RZ, R108 ;  /* 0x000000ffff4a7224 */ /* 0x004fe400078e006c */
        /* <DEDUP_REMOVED lines=9> */
[----:B------:R2:W-:Y:S04]  /*a400*/  STS.128 [R140+0x680], R108 ;  /* 0x0006806c8c007388 */ /* 0x0005e80000000c00 */
[----:B------:R-:W-:Y:S01]  /*a410*/  BAR.SYNC.DEFER_BLOCKING 0x0 ;  /* 0x0000000000007b1d */ /* 0x000fe20000010000 */
[----:B-1----:R-:W-:-:S02]  /*a420*/  IMAD.MOV.U32 R114, RZ, RZ, R128 ;  /* 0x000000ffff727224 */ /* 0x002fc400078e0080 */
[----:B------:R-:W-:Y:S02]  /*a430*/  IMAD.MOV.U32 R115, RZ, RZ, R129 ;  /* 0x000000ffff737224 */ /* 0x000fe400078e0081 */
[----:B------:R-:W-:Y:S01]  /*a440*/  IMAD.MOV.U32 R128, RZ, RZ, R126 ;  /* 0x000000ffff807224 */ /* 0x000fe200078e007e */
        /* <DEDUP_REMOVED lines=8> */
[----:B------:R-:W-:-:S03]  /*a4d0*/  IMAD.MOV.U32 R129, RZ, RZ, R127 ;  /* 0x000000ffff817224 */ /* 0x000fc600078e007f */
[----:B------:R-:W-:Y:S01]  /*a4e0*/  BAR.SYNC.DEFER_BLOCKING 0x0 ;  /* 0x0000000000007b1d */ /* 0x000fe20000010000 */
[----:B------:R-:W-:Y:S02]  /*a4f0*/  IMAD.MOV.U32 R106, RZ, RZ, R120 ;  /* 0x000000ffff6a7224 */ /* 0x000fe400078e0078 */
[----:B------:R-:W-:Y:S02]  /*a500*/  IMAD.MOV.U32 R107, RZ, RZ, R121 ;  /* 0x000000ffff6b7224 */ /* 0x000fe400078e0079 */
[----:B------:R-:W-:Y:S02]  /*a510*/  IMAD.MOV.U32 R112, RZ, RZ, R124 ;  /* 0x000000ffff707224 */ /* 0x000fe400078e007c */
[----:B------:R-:W-:Y:S02]  /*a520*/  IMAD.MOV.U32 R113, RZ, RZ, R125 ;  /* 0x000000ffff717224 */ /* 0x000fe400078e007d */
[----:B--2---:R-:W-:Y:S02]  /*a530*/  IMAD.MOV.U32 R110, RZ, RZ, R116 ;  /* 0x000000ffff6e7224 */ /* 0x004fe400078e0074 */
        /* <DEDUP_REMOVED lines=14> */
[----:B------:R-:W-:Y:S01]  /*a620*/  IMAD.MOV.U32 R137, RZ, RZ, R147 ;  /* 0x000000ffff897224 */ /* 0x000fe200078e0093 */
[----:B------:R2:W-:Y:S04]  /*a630*/  STS.128 [R140], R104 ;  /* 0x000000688c007388 */ /* 0x0005e80000000c00 */
[----:B------:R-:W-:Y:S04]  /*a640*/  STS.128 [R140+0x80], R120 ;  /* 0x000080788c007388 */ /* 0x000fe80000000c00 */
[----:B------:R-:W-:Y:S04]  /*a650*/  STS.128 [R140+0x200], R112 ;  /* 0x000200708c007388 */ /* 0x000fe80000000c00 */
[----:B------:R-:W-:Y:S04]  /*a660*/  STS.128 [R140+0x280], R128 ;  /* 0x000280808c007388 */ /* 0x000fe80000000c00 */
[----:B------:R1:W-:Y:S04]  /*a670*/  STS.128 [R140+0x400], R108 ;  /* 0x0004006c8c007388 */ /* 0x0003e80000000c00 */
[----:B------:R-:W-:Y:S04]  /*a680*/  STS.128 [R140+0x480], R116 ;  /* 0x000480748c007388 */ /* 0x000fe80000000c00 */
[----:B------:R-:W-:Y:S04]  /*a690*/  STS.128 [R140+0x600], R124 ;  /* 0x0006007c8c007388 */ /* 0x000fe80000000c00 */
[----:B------:R-:W-:Y:S01]  /*a6a0*/  STS.128 [R140+0x680], R136 ;  /* 0x000680888c007388 */ /* 0x000fe20000000c00 */
[----:B------:R-:W-:-:S02]  /*a6b0*/  IMAD R70, R141, c[0x0][0x194], RZ ;  /* 0x000065008d467a24 */ /* 0x000fc400078e02ff */
[C---:B------:R-:W-:Y:S01]  /*a6c0*/  IMAD R71, R195.reuse, c[0x0][0x198], RZ ;  /* 0x00006600c3477a24 */ /* 0x040fe200078e02ff */
[----:B------:R-:W-:Y:S02]  /*a6d0*/  BAR.SYNC.DEFER_BLOCKING 0x0 ;  /* 0x0000000000007b1d */ /* 0x000fe40000010000 */
[C---:B------:R-:W-:Y:S02]  /*a6e0*/  LEA R69, P6, R70.reuse, c[0x0][0x170], 0x2 ;  /* 0x00005c0046457a11 */ /* 0x040fe400078c10ff */
[----:B------:R-:W-:Y:S02]  /*a6f0*/  ISETP.LT.AND P3, PT, R195, c[0x0][0x17c], !P0 ;  /* 0x00005f00c3007a0c */ /* 0x000fe40004761270 */
[----:B------:R-:W-:Y:S02]  /*a700*/  LEA.HI.X.SX32 R70, R70, c[0x0][0x174], 0x2, P6 ;  /* 0x00005d0046467a11 */ /* 0x000fe400030f16ff */
[C---:B--2---:R-:W-:Y:S02]  /*a710*/  LEA R104, P6, R71.reuse, R69, 0x2 ;  /* 0x0000004547687211 */ /* 0x044fe400078c10ff */
[----:B------:R-:W-:-:S02]  /*a720*/  IADD3 R107, R71, c[0x0][0x198], RZ ;  /* 0x00006600476b7a10 */ /* 0x000fc40007ffe0ff */
[-C--:B------:R-:W-:Y:S02]  /*a730*/  LEA.HI.X.SX32 R105, R71, R70.reuse, 0x2, P6 ;  /* 0x0000004647697211 */ /* 0x080fe400030f16ff */
[CC--:B------:R-:W-:Y:S02]  /*a740*/  LEA R106, P6, R107.reuse, R69.reuse, 0x2 ;  /* 0x000000456b6a7211 */ /* 0x0c0fe400078c10ff */
[----:B-1----:R-:W-:Y:S02]  /*a750*/  IADD3 R109, R107, c[0x0][0x198], RZ ;  /* 0x000066006b6d7a10 */ /* 0x002fe40007ffe0ff */
[----:B------:R-:W-:Y:S02]  /*a760*/  IADD3 R71, R195, 0x5, RZ ;  /* 0x00000005c3477810 */ /* 0x000fe40007ffe0ff */
[----:B------:R-:W-:Y:S02]  /*a770*/  LEA.HI.X.SX32 R107, R107, R70, 0x2, P6 ;  /* 0x000000466b6b7211 */ /* 0x000fe400030f16ff */
[----:B------:R-:W-:Y:S01]  /*a780*/  LEA R108, P6, R109, R69, 0x2 ;  /* 0x000000456d6c7211 */ /* 0x000fe200078c10ff */
[----:B------:R1:W-:Y:S01]  /*a790*/  @P3 STG.E [R104.64], R16 ;  /* 0x0000001068003986 */ /* 0x0003e2000c101904 */
[----:B------:R-:W-:-:S02]  /*a7a0*/  ISETP.LT.AND P3, PT, R71, c[0x0][0x17c], !P0 ;  /* 0x00005f0047007a0c */ /* 0x000fc40004761270 */
[----:B------:R-:W-:Y:S02]  /*a7b0*/  IADD3 R111, R109, c[0x0][0x198], RZ ;  /* 0x000066006d6f7a10 */ /* 0x000fe40007ffe0ff */
[----:B------:R-:W-:Y:S01]  /*a7c0*/  IADD3 R71, R195, 0x6, RZ ;  /* 0x00000006c3477810 */ /* 0x000fe20007ffe0ff */
[----:B------:R2:W-:Y:S01]  /*a7d0*/  @P5 STG.E [R106.64], R17 ;  /* 0x000000116a005986 */ /* 0x0005e2000c101904 */
[----:B------:R-:W-:Y:S02]  /*a7e0*/  LEA.HI.X.SX32 R109, R109, R70, 0x2, P6 ;  /* 0x000000466d6d7211 */ /* 0x000fe400030f16ff */
[----:B------:R-:W-:Y:S02]  /*a7f0*/  LEA R110, P6, R111, R69, 0x2 ;  /* 0x000000456f6e7211 */ /* 0x000fe400078c10ff */
[----:B------:R-:W-:Y:S02]  /*a800*/  ISETP.LT.AND P5, PT, R71, c[0x0][0x17c], !P0 ;  /* 0x00005f0047007a0c */ /* 0x000fe400047a1270 */
[----:B-1----:R-:W-:-:S02]  /*a810*/  IADD3 R16, R195, 0x7, RZ ;  /* 0x00000007c3107810 */ /* 0x002fc40007ffe0ff */
[C---:B------:R-:W-:Y:S01]  /*a820*/  IADD3 R71, R111.reuse, c[0x0][0x198], RZ ;  /* 0x000066006f477a10 */ /* 0x040fe20007ffe0ff */
[----:B------:R1:W-:Y:S01]  /*a830*/  @P1 STG.E [R108.64], R8 ;  /* 0x000000086c001986 */ /* 0x0003e2000c101904 */
[-C--:B------:R-:W-:Y:S02]  /*a840*/  LEA.HI.X.SX32 R111, R111, R70.reuse, 0x2, P6 ;  /* 0x000000466f6f7211 */ /* 0x080fe400030f16ff */
[----:B------:R-:W-:Y:S02]  /*a850*/  ISETP.LT.AND P1, PT, R16, c[0x0][0x17c], !P0 ;  /* 0x00005f0010007a0c */ /* 0x000fe40004721270 */
[----:B------:R-:W-:Y:S02]  /*a860*/  IADD3 R16, R195, 0x8, RZ ;  /* 0x00000008c3107810 */ /* 0x000fe40007ffe0ff */
[C---:B------:R-:W-:Y:S02]  /*a870*/  LEA R104, P6, R71.reuse, R69, 0x2 ;  /* 0x0000004547687211 */ /* 0x040fe400078c10ff */
[C---:B--2---:R-:W-:Y:S01]  /*a880*/  IADD3 R17, R71.reuse, c[0x0][0x198], RZ ;  /* 0x0000660047117a10 */ /* 0x044fe20007ffe0ff */
[----:B------:R2:W-:Y:S01]  /*a890*/  @P4 STG.E [R110.64], R9 ;  /* 0x000000096e004986 */ /* 0x0005e2000c101904 */
[----:B------:R-:W-:-:S02]  /*a8a0*/  LEA.HI.X.SX32 R105, R71, R70, 0x2, P6 ;  /* 0x0000004647697211 */ /* 0x000fc400030f16ff */
[----:B------:R-:W-:Y:S02]  /*a8b0*/  ISETP.LT.AND P4, PT, R16, c[0x0][0x17c], !P0 ;  /* 0x00005f0010007a0c */ /* 0x000fe40004781270 */
[CC--:B------:R-:W-:Y:S02]  /*a8c0*/  LEA R16, P6, R17.reuse, R69.reuse, 0x2 ;  /* 0x0000004511107211 */ /* 0x0c0fe400078c10ff */
[C---:B------:R-:W-:Y:S02]  /*a8d0*/  IADD3 R107, R17.reuse, c[0x0][0x198], RZ ;  /* 0x00006600116b7a10 */ /* 0x040fe40007ffe0ff */
[----:B------:R-:W-:Y:S02]  /*a8e0*/  LEA.HI.X.SX32 R17, R17, R70, 0x2, P6 ;  /* 0x0000004611117211 */ /* 0x000fe400030f16ff */
[----:B------:R-:W-:Y:S02]  /*a8f0*/  LEA R106, P6, R107, R69, 0x2 ;  /* 0x000000456b6a7211 */ /* 0x000fe400078c10ff */
[----:B-1----:R-:W-:Y:S01]  /*a900*/  IADD3 R8, R195, 0xa, RZ ;  /* 0x0000000ac3087810 */ /* 0x002fe20007ffe0ff */
[----:B---3--:R1:W-:Y:S01]  /*a910*/  @P2 STG.E [R104.64], R4 ;  /* 0x0000000468002986 */ /* 0x0083e2000c101904 */
[----:B--2---:R-:W-:-:S02]  /*a920*/  IADD3 R9, R107, c[0x0][0x198], RZ ;  /* 0x000066006b097a10 */ /* 0x004fc40007ffe0ff */
[----:B------:R-:W-:Y:S01]  /*a930*/  IADD3 R71, R195, 0x9, RZ ;  /* 0x00000009c3477810 */ /* 0x000fe20007ffe0ff */
[----:B------:R2:W-:Y:S01]  /*a940*/  @P3 STG.E [R16.64], R5 ;  /* 0x0000000510003986 */ /* 0x0005e2000c101904 */
[----:B------:R-:W-:Y:S02]  /*a950*/  LEA.HI.X.SX32 R107, R107, R70, 0x2, P6 ;  /* 0x000000466b6b7211 */ /* 0x000fe400030f16ff */
[----:B------:R-:W-:Y:S02]  /*a960*/  ISETP.LT.AND P3, PT, R8, c[0x0][0x17c], !P0 ;  /* 0x00005f0008007a0c */ /* 0x000fe40004761270 */
[----:B------:R-:W-:Y:S02]  /*a970*/  LEA R8, P6, R9, R69, 0x2 ;  /* 0x0000004509087211 */ /* 0x000fe400078c10ff */
[----:B------:R-:W-:Y:S02]  /*a980*/  ISETP.LT.AND P2, PT, R71, c[0x0][0x17c], !P0 ;  /* 0x00005f0047007a0c */ /* 0x000fe40004741270 */
[----:B-1----:R-:W-:-:S02]  /*a990*/  IADD3 R105, R9, c[0x0][0x198], RZ ;  /* 0x0000660009697a10 */ /* 0x002fc40007ffe0ff */
[----:B------:R-:W-:Y:S01]  /*a9a0*/  IADD3 R71, R195, 0xb, RZ ;  /* 0x0000000bc3477810 */ /* 0x000fe20007ffe0ff */
[----:B----4-:R1:W-:Y:S01]  /*a9b0*/  @P5 STG.E [R106.64], R40 ;  /* 0x000000286a005986 */ /* 0x0103e2000c101904 */
[-C--:B------:R-:W-:Y:S02]  /*a9c0*/  LEA.HI.X.SX32 R9, R9, R70.reuse, 0x2, P6 ;  /* 0x0000004609097211 */ /* 0x080fe400030f16ff */
[----:B------:R-:W-:Y:S02]  /*a9d0*/  LEA R104, P6, R105, R69, 0x2 ;  /* 0x0000004569687211 */ /* 0x000fe400078c10ff */
[----:B------:R-:W-:Y:S02]  /*a9e0*/  ISETP.LT.AND P5, PT, R71, c[0x0][0x17c], !P0 ;  /* 0x00005f0047007a0c */ /* 0x000fe400047a1270 */
[----:B------:R-:W-:Y:S02]  /*a9f0*/  IADD3 R4, R195, 0xc, RZ ;  /* 0x0000000cc3047810 */ /* 0x000fe40007ffe0ff */
[C---:B------:R-:W-:Y:S01]  /*aa00*/  IADD3 R71, R105.reuse, c[0x0][0x198], RZ ;  /* 0x0000660069477a10 */ /* 0x040fe20007ffe0ff */
[----:B------:R3:W-:Y:S01]  /*aa10*/  @P1 STG.E [R8.64], R41 ;  /* 0x0000002908001986 */ /* 0x0007e2000c101904 */
[----:B------:R-:W-:-:S02]  /*aa20*/  LEA.HI.X.SX32 R105, R105, R70, 0x2, P6 ;  /* 0x0000004669697211 */ /* 0x000fc400030f16ff */
[----:B------:R-:W-:Y:S02]  /*aa30*/  ISETP.LT.AND P1, PT, R4, c[0x0][0x17c], !P0 ;  /* 0x00005f0004007a0c */ /* 0x000fe40004721270 */
[----:B------:R-:W-:Y:S02]  /*aa40*/  LEA R4, P6, R71, R69, 0x2 ;  /* 0x0000004547047211 */ /* 0x000fe400078c10ff */
[----:B--2---:R-:W-:Y:S02]  /*aa50*/  IADD3 R16, R195, 0xd, RZ ;  /* 0x0000000dc3107810 */ /* 0x004fe40007ffe0ff */
[C---:B------:R-:W-:Y:S01]  /*aa60*/  IADD3 R17, R71.reuse, c[0x0][0x198], RZ ;  /* 0x0000660047117a10 */ /* 0x040fe20007ffe0ff */
[----:B------:R-:W-:Y:S01]  /*aa70*/  @P4 STG.E [R104.64], R36 ;  /* 0x0000002468004986 */ /* 0x000fe2000c101904 */
[----:B------:R-:W-:Y:S02]  /*aa80*/  LEA.HI.X.SX32 R5, R71, R70, 0x2, P6 ;  /* 0x0000004647057211 */ /* 0x000fe400030f16ff */
[----:B------:R-:W-:-:S02]  /*aa90*/  ISETP.LT.AND P4, PT, R16, c[0x0][0x17c], !P0 ;  /* 0x00005f0010007a0c */ /* 0x000fc40004781270 */
[-C--:B------:R-:W-:Y:S02]  /*aaa0*/  LEA R16, P6, R17, R69.reuse, 0x2 ;  /* 0x0000004511107211 */ /* 0x080fe400078c10ff */
[----:B-1----:R-:W-:Y:S02]  /*aab0*/  IADD3 R40, R195, 0xe, RZ ;  /* 0x0000000ec3287810 */ /* 0x002fe40007ffe0ff */
[C---:B---3--:R-:W-:Y:S01]  /*aac0*/  IADD3 R9, R17.reuse, c[0x0][0x198], RZ ;  /* 0x0000660011097a10 */ /* 0x048fe20007ffe0ff */
[----:B------:R1:W-:Y:S01]  /*aad0*/  @P2 STG.E [R4.64], R37 ;  /* 0x0000002504002986 */ /* 0x0003e2000c101904 */
[----:B------:R-:W-:Y:S02]  /*aae0*/  LEA.HI.X.SX32 R17, R17, R70, 0x2, P6 ;  /* 0x0000004611117211 */ /* 0x000fe400030f16ff */
[----:B------:R-:W-:Y:S02]  /*aaf0*/  ISETP.LT.AND P2, PT, R40, c[0x0][0x17c], !P0 ;  /* 0x00005f0028007a0c */ /* 0x000fe40004741270 */
[----:B------:R-:W-:-:S02]  /*ab00*/  LEA R8, P6, R9, R69, 0x2 ;  /* 0x0000004509087211 */ /* 0x000fc400078c10ff */
[----:B------:R-:W-:Y:S02]  /*ab10*/  IADD3 R40, R195, 0xf, RZ ;  /* 0x0000000fc3287810 */ /* 0x000fe40007ffe0ff */
[C---:B------:R-:W-:Y:S01]  /*ab20*/  IADD3 R41, R9.reuse, c[0x0][0x198], RZ ;  /* 0x0000660009297a10 */ /* 0x040fe20007ffe0ff */
[----:B------:R2:W-:Y:S01]  /*ab30*/  @P3 STG.E [R16.64], R28 ;  /* 0x0000001c10003986 */ /* 0x0005e2000c101904 */
[----:B------:R-:W-:Y:S02]  /*ab40*/  LEA.HI.X.SX32 R9, R9, R70, 0x2, P6 ;  /* 0x0000004609097211 */ /* 0x000fe400030f16ff */
[----:B------:R-:W-:Y:S02]  /*ab50*/  ISETP.LT.AND P3, PT, R40, c[0x0][0x17c], !P0 ;  /* 0x00005f0028007a0c */ /* 0x000fe40004761270 */
[----:B------:R-:W-:Y:S02]  /*ab60*/  LEA R40, P6, R41, R69, 0x2 ;  /* 0x0000004529287211 */ /* 0x000fe400078c10ff */
[----:B-1----:R-:W-:-:S02]  /*ab70*/  IADD3 R4, R195, 0x10, RZ ;  /* 0x00000010c3047810 */ /* 0x002fc40007ffe0ff */
[C---:B------:R-:W-:Y:S01]  /*ab80*/  IADD3 R5, R41.reuse, c[0x0][0x198], RZ ;  /* 0x0000660029057a10 */ /* 0x040fe20007ffe0ff */
[----:B------:R1:W-:Y:S01]  /*ab90*/  @P5 STG.E [R8.64], R29 ;  /* 0x0000001d08005986 */ /* 0x0003e2000c101904 */
[-C--:B------:R-:W-:Y:S02]  /*aba0*/  LEA.HI.X.SX32 R41, R41, R70.reuse, 0x2, P6 ;  /* 0x0000004629297211 */ /* 0x080fe400030f16ff */
[----:B------:R-:W-:Y:S02]  /*abb0*/  ISETP.LT.AND P5, PT, R4, c[0x0][0x17c], !P0 ;  /* 0x00005f0004007a0c */ /* 0x000fe400047a1270 */
[----:B------:R-:W-:Y:S02]  /*abc0*/  LEA R4, P6, R5, R69, 0x2 ;  /* 0x0000004505047211 */ /* 0x000fe400078c10ff */
[----:B------:R-:W-:Y:S02]  /*abd0*/  IADD3 R36, R195, 0x11, RZ ;  /* 0x00000011c3247810 */ /* 0x000fe40007ffe0ff */
[C---:B--2---:R-:W-:Y:S01]  /*abe0*/  IADD3 R17, R5.reuse, c[0x0][0x198], RZ ;  /* 0x0000660005117a10 */ /* 0x044fe20007ffe0ff */
[----:B------:R-:W-:Y:S01]  /*abf0*/  @P1 STG.E [R40.64], R24 ;  /* 0x0000001828001986 */ /* 0x000fe2000c101904 */
[----:B------:R-:W-:-:S02]  /*ac00*/  LEA.HI.X.SX32 R5, R5, R70, 0x2, P6 ;  /* 0x0000004605057211 */ /* 0x000fc400030f16ff */
[----:B------:R-:W-:Y:S02]  /*ac10*/  ISETP.LT.AND P1, PT, R36, c[0x0][0x17c], !P0 ;  /* 0x00005f0024007a0c */ /* 0x000fe40004721270 */
[CC--:B------:R-:W-:Y:S02]  /*ac20*/  LEA R16, P6, R17.reuse, R69.reuse, 0x2 ;  /* 0x0000004511107211 */ /* 0x0c0fe400078c10ff */
[C---:B------:R-:W-:Y:S02]  /*ac30*/  IADD3 R36, R17.reuse, c[0x0][0x198], RZ ;  /* 0x0000660011247a10 */ /* 0x040fe40007ffe0ff */
[----:B------:R-:W-:Y:S02]  /*ac40*/  LEA.HI.X.SX32 R17, R17, R70, 0x2, P6 ;  /* 0x0000004611117211 */ /* 0x000fe400030f16ff */
[----:B------:R-:W-:Y:S02]  /*ac50*/  IADD3 R28, R195, 0x12, RZ ;  /* 0x00000012c31c7810 */ /* 0x000fe40007ffe0ff */
[----:B-1----:R-:W-:-:S02]  /*ac60*/  LEA R8, P6, R36, R69, 0x2 ;  /* 0x0000004524087211 */ /* 0x002fc400078c10ff */
[----:B------:R-:W-:Y:S01]  /*ac70*/  IADD3 R29, R36, c[0x0][0x198], RZ ;  /* 0x00006600241d7a10 */ /* 0x000fe20007ffe0ff */
[----:B------:R1:W-:Y:S01]  /*ac80*/  @P4 STG.E [R4.64], R25 ;  /* 0x0000001904004986 */ /* 0x0003e2000c101904 */
[----:B------:R-:W-:Y:S02]  /*ac90*/  ISETP.LT.AND P4, PT, R28, c[0x0][0x17c], !P0 ;  /* 0x00005f001c007a0c */ /* 0x000fe40004781270 */
[-C--:B------:R-:W-:Y:S02]  /*aca0*/  LEA.HI.X.SX32 R9, R36, R70.reuse, 0x2, P6 ;  /* 0x0000004624097211 */ /* 0x080fe400030f16ff */
[C---:B------:R-:W-:Y:S02]  /*acb0*/  LEA R28, P6, R29.reuse, R69, 0x2 ;  /* 0x000000451d1c7211 */ /* 0x040fe400078c10ff */
[C---:B-1----:R-:W-:Y:S02]  /*acc0*/  IADD3 R5, R29.reuse, c[0x0][0x198], RZ ;  /* 0x000066001d057a10 */ /* 0x042fe40007ffe0ff */
[----:B------:R-:W-:-:S02]  /*acd0*/  LEA.HI.X.SX32 R29, R29, R70, 0x2, P6 ;  /* 0x000000461d1d7211 */ /* 0x000fc400030f16ff */
[C---:B------:R-:W-:Y:S02]  /*ace0*/  LEA R4, P6, R5.reuse, R69, 0x2 ;  /* 0x0000004505047211 */ /* 0x040fe400078c10ff */
[----:B------:R-:W-:Y:S02]  /*acf0*/  IADD3 R25, R5, c[0x0][0x198], RZ ;  /* 0x0000660005197a10 */ /* 0x000fe40007ffe0ff */
[----:B------:R-:W-:Y:S01]  /*ad00*/  IADD3 R24, R195, 0x13, RZ ;  /* 0x00000013c3187810 */ /* 0x000fe20007ffe0ff */
[----:B-----5:R1:W-:Y:S01]  /*ad10*/  @P2 STG.E [R16.64], R20 ;  /* 0x0000001410002986 */ /* 0x0203e2000c101904 */
[----:B------:R-:W-:Y:S02]  /*ad20*/  LEA.HI.X.SX32 R5, R5, R70, 0x2, P6 ;  /* 0x0000004605057211 */ /* 0x000fe400030f16ff */
[----:B------:R-:W-:Y:S01]  /*ad30*/  ISETP.LT.AND P2, PT, R24, c[0x0][0x17c], !P0 ;  /* 0x00005f0018007a0c */ /* 0x000fe20004741270 */
[----:B------:R2:W-:Y:S01]  /*ad40*/  @P3 STG.E [R8.64], R21 ;  /* 0x0000001508003986 */ /* 0x0005e2000c101904 */
[----:B------:R-:W-:-:S03]  /*ad50*/  IADD3 R24, R195, 0x14, RZ ;  /* 0x00000014c3187810 */ /* 0x000fc60007ffe0ff */
[----:B------:R-:W-:Y:S01]  /*ad60*/  @P5 STG.E [R28.64], R18 ;  /* 0x000000121c005986 */ /* 0x000fe2000c101904 */
[----:B-1----:R-:W-:-:S03]  /*ad70*/  LEA R16, P6, R25, R69, 0x2 ;  /* 0x0000004519107211 */ /* 0x002fc600078c10ff */
[----:B------:R1:W-:Y:S01]  /*ad80*/  @P1 STG.E [R4.64], R19 ;  /* 0x0000001304001986 */ /* 0x0003e2000c101904 */
[----:B--2---:R-:W-:Y:S02]  /*ad90*/  IADD3 R8, R195, 0x16, RZ ;  /* 0x00000016c3087810 */ /* 0x004fe40007ffe0ff */
[C---:B------:R-:W-:Y:S02]  /*ada0*/  IADD3 R9, R25.reuse, c[0x0][0x198], RZ ;  /* 0x0000660019097a10 */ /* 0x040fe40007ffe0ff */
[----:B------:R-:W-:Y:S02]  /*adb0*/  LEA.HI.X.SX32 R17, R25, R70, 0x2, P6 ;  /* 0x0000004619117211 */ /* 0x000fe400030f16ff */
[----:B------:R-:W-:Y:S02]  /*adc0*/  ISETP.LT.AND P1, PT, R8, c[0x0][0x17c], !P0 ;  /* 0x00005f0008007a0c */ /* 0x000fe40004721270 */
[----:B------:R-:W-:Y:S02]  /*add0*/  ISETP.LT.AND P3, PT, R24, c[0x0][0x17c], !P0 ;  /* 0x00005f0018007a0c */ /* 0x000fe40004761270 */
[----:B------:R-:W-:-:S02]  /*ade0*/  IADD3 R20, R195, 0x17, RZ ;  /* 0x00000017c3147810 */ /* 0x000fc40007ffe0ff */
[----:B------:R-:W-:Y:S02]  /*adf0*/  LEA R8, P6, R9, R69, 0x2 ;  /* 0x0000004509087211 */ /* 0x000fe400078c10ff */
[----:B------:R-:W-:Y:S02]  /*ae00*/  IADD3 R24, R195, 0x15, RZ ;  /* 0x00000015c3187810 */ /* 0x000fe40007ffe0ff */
[C---:B------:R-:W-:Y:S01]  /*ae10*/  IADD3 R21, R9.reuse, c[0x0][0x198], RZ ;  /* 0x0000660009157a10 */ /* 0x040fe20007ffe0ff */
[----:B------:R2:W-:Y:S01]  /*ae20*/  @P4 STG.E [R16.64], R10 ;  /* 0x0000000a10004986 */ /* 0x0005e2000c101904 */
[----:B------:R-:W-:Y:S02]  /*ae30*/  LEA.HI.X.SX32 R9, R9, R70, 0x2, P6 ;  /* 0x0000004609097211 */ /* 0x000fe400030f16ff */
[----:B------:R-:W-:Y:S02]  /*ae40*/  ISETP.LT.AND P4, PT, R20, c[0x0][0x17c], !P0 ;  /* 0x00005f0014007a0c */ /* 0x000fe40004781270 */
[----:B------:R-:W-:-:S02]  /*ae50*/  ISETP.LT.AND P5, PT, R24, c[0x0][0x17c], !P0 ;  /* 0x00005f0018007a0c */ /* 0x000fc400047a1270 */
[CC--:B------:R-:W-:Y:S02]  /*ae60*/  LEA R20, P6, R21.reuse, R69.reuse, 0x2 ;  /* 0x0000004515147211 */ /* 0x0c0fe400078c10ff */
[C---:B------:R-:W-:Y:S02]  /*ae70*/  IADD3 R24, R21.reuse, c[0x0][0x198], RZ ;  /* 0x0000660015187a10 */ /* 0x040fe40007ffe0ff */
[-C--:B------:R-:W-:Y:S02]  /*ae80*/  LEA.HI.X.SX32 R21, R21, R70.reuse, 0x2, P6 ;  /* 0x0000004615157211 */ /* 0x080fe400030f16ff */
[C---:B-1----:R-:W-:Y:S02]  /*ae90*/  LEA R4, P6, R24.reuse, R69, 0x2 ;  /* 0x0000004518047211 */ /* 0x042fe400078c10ff */
[----:B--2---:R-:W-:Y:S02]  /*aea0*/  IADD3 R10, R195, 0x19, RZ ;  /* 0x00000019c30a7810 */ /* 0x004fe40007ffe0ff */
[C---:B------:R-:W-:Y:S01]  /*aeb0*/  IADD3 R17, R24.reuse, c[0x0][0x198], RZ ;  /* 0x0000660018117a10 */ /* 0x040fe20007ffe0ff */
[----:B------:R1:W-:Y:S01]  /*aec0*/  @P2 STG.E [R8.64], R11 ;  /* 0x0000000b08002986 */ /* 0x0003e2000c101904 */
[----:B------:R-:W-:-:S02]  /*aed0*/  LEA.HI.X.SX32 R5, R24, R70, 0x2, P6 ;  /* 0x0000004618057211 */ /* 0x000fc400030f16ff */
[----:B------:R-:W-:Y:S01]  /*aee0*/  LEA R16, P6, R17, R69, 0x2 ;  /* 0x0000004511107211 */ /* 0x000fe200078c10ff */
[----:B------:R-:W-:Y:S01]  /*aef0*/  @P3 STG.E [R20.64], R6 ;  /* 0x0000000614003986 */ /* 0x000fe2000c101904 */
[----:B------:R-:W-:Y:S02]  /*af00*/  ISETP.LT.AND P3, PT, R10, c[0x0][0x17c], !P0 ;  /* 0x00005f000a007a0c */ /* 0x000fe40004761270 */
[C---:B------:R-:W-:Y:S01]  /*af10*/  IADD3 R10, R195.reuse, 0x1a, RZ ;  /* 0x0000001ac30a7810 */ /* 0x040fe20007ffe0ff */
[----:B------:R2:W-:Y:S01]  /*af20*/  @P5 STG.E [R4.64], R7 ;  /* 0x0000000704005986 */ /* 0x0005e2000c101904 */
[----:B------:R-:W-:Y:S02]  /*af30*/  IADD3 R18, R195, 0x18, RZ ;  /* 0x00000018c3127810 */ /* 0x000fe40007ffe0ff */
[C---:B-1----:R-:W-:Y:S02]  /*af40*/  IADD3 R9, R17.reuse, c[0x0][0x198], RZ ;  /* 0x0000660011097a10 */ /* 0x042fe40007ffe0ff */
[----:B------:R-:W-:-:S02]  /*af50*/  LEA.HI.X.SX32 R17, R17, R70, 0x2, P6 ;  /* 0x0000004611117211 */ /* 0x000fc400030f16ff */
[----:B------:R-:W-:Y:S02]  /*af60*/  ISETP.LT.AND P5, PT, R10, c[0x0][0x17c], !P0 ;  /* 0x00005f000a007a0c */ /* 0x000fe400047a1270 */
[----:B------:R-:W-:Y:S02]  /*af70*/  IADD3 R10, R195, 0x1b, RZ ;  /* 0x0000001bc30a7810 */ /* 0x000fe40007ffe0ff */
[C---:B------:R-:W-:Y:S02]  /*af80*/  LEA R8, P6, R9.reuse, R69, 0x2 ;  /* 0x0000004509087211 */ /* 0x040fe400078c10ff */
[----:B------:R-:W-:Y:S02]  /*af90*/  ISETP.LT.AND P2, PT, R18, c[0x0][0x17c], !P0 ;  /* 0x00005f0012007a0c */ /* 0x000fe40004741270 */
[C---:B------:R-:W-:Y:S01]  /*afa0*/  IADD3 R11, R9.reuse, c[0x0][0x198], RZ ;  /* 0x00006600090b7a10 */ /* 0x040fe20007ffe0ff */
[----:B------:R1:W-:Y:S01]  /*afb0*/  @P1 STG.E [R16.64], R42 ;  /* 0x0000002a10001986 */ /* 0x0003e2000c101904 */
[----:B------:R-:W-:-:S02]  /*afc0*/  LEA.HI.X.SX32 R9, R9, R70, 0x2, P6 ;  /* 0x0000004609097211 */ /* 0x000fc400030f16ff */
[----:B------:R-:W-:Y:S02]  /*afd0*/  ISETP.LT.AND P1, PT, R10, c[0x0][0x17c], !P0 ;  /* 0x00005f000a007a0c */ /* 0x000fe40004721270 */
[----:B------:R-:W-:Y:S02]  /*afe0*/  LEA R10, P6, R11, R69, 0x2 ;  /* 0x000000450b0a7211 */ /* 0x000fe400078c10ff */
[----:B--2---:R-:W-:Y:S02]  /*aff0*/  IADD3 R4, R195, 0x1c, RZ ;  /* 0x0000001cc3047810 */ /* 0x004fe40007ffe0ff */
[C---:B------:R-:W-:Y:S01]  /*b000*/  IADD3 R5, R11.reuse, c[0x0][0x198], RZ ;  /* 0x000066000b057a10 */ /* 0x040fe20007ffe0ff */
[----:B------:R2:W-:Y:S01]  /*b010*/  @P4 STG.E [R8.64], R43 ;  /* 0x0000002b08004986 */ /* 0x0005e2000c101904 */
[----:B------:R-:W-:Y:S02]  /*b020*/  LEA.HI.X.SX32 R11, R11, R70, 0x2, P6 ;  /* 0x000000460b0b7211 */ /* 0x000fe400030f16ff */
[----:B------:R-:W-:-:S02]  /*b030*/  ISETP.LT.AND P4, PT, R4, c[0x0][0x17c], !P0 ;  /* 0x00005f0004007a0c */ /* 0x000fc40004781270 */
[----:B------:R-:W-:Y:S02]  /*b040*/  IADD3 R6, R195, 0x1d, RZ ;  /* 0x0000001dc3067810 */ /* 0x000fe40007ffe0ff */
[CC--:B------:R-:W-:Y:S02]  /*b050*/  LEA R4, P6, R5.reuse, R69.reuse, 0x2 ;  /* 0x0000004505047211 */ /* 0x0c0fe400078c10ff */
[C---:B------:R-:W-:Y:S01]  /*b060*/  IADD3 R7, R5.reuse, c[0x0][0x198], RZ ;  /* 0x0000660005077a10 */ /* 0x040fe20007ffe0ff */
[----:B------:R3:W-:Y:S01]  /*b070*/  @P2 STG.E [R10.64], R38 ;  /* 0x000000260a002986 */ /* 0x0007e2000c101904 */
[----:B------:R-:W-:Y:S02]  /*b080*/  LEA.HI.X.SX32 R5, R5, R70, 0x2, P6 ;  /* 0x0000004605057211 */ /* 0x000fe400030f16ff */
[----:B------:R-:W-:Y:S02]  /*b090*/  ISETP.LT.AND P2, PT, R6, c[0x0][0x17c], !P0 ;  /* 0x00005f0006007a0c */ /* 0x000fe40004741270 */
[----:B------:R-:W-:-:S02]  /*b0a0*/  LEA R6, P6, R7, R69, 0x2 ;  /* 0x0000004507067211 */ /* 0x000fc400078c10ff */
[C---:B-1----:R-:W-:Y:S02]  /*b0b0*/  IADD3 R17, R7.reuse, c[0x0][0x198], RZ ;  /* 0x0000660007117a10 */ /* 0x042fe40007ffe0ff */
[-C--:B------:R-:W-:Y:S02]  /*b0c0*/  LEA.HI.X.SX32 R7, R7, R70.reuse, 0x2, P6 ;  /* 0x0000004607077211 */ /* 0x080fe400030f16ff */
[----:B--2---:R-:W-:Y:S02]  /*b0d0*/  LEA R8, P6, R17, R69, 0x2 ;  /* 0x0000004511087211 */ /* 0x004fe400078c10ff */
[----:B---3--:R-:W-:Y:S01]  /*b0e0*/  IADD3 R10, R195, 0x1f, RZ ;  /* 0x0000001fc30a7810 */ /* 0x008fe20007ffe0ff */
[----:B------:R1:W-:Y:S01]  /*b0f0*/  @P3 STG.E [R4.64], R39 ;  /* 0x0000002704003986 */ /* 0x0003e2000c101904 */
[C---:B------:R-:W-:Y:S02]  /*b100*/  IADD3 R11, R17.reuse, c[0x0][0x198], RZ ;  /* 0x00006600110b7a10 */ /* 0x040fe40007ffe0ff */
[----:B------:R-:W-:Y:S01]  /*b110*/  LEA.HI.X.SX32 R9, R17, R70, 0x2, P6 ;  /* 0x0000004611097211 */ /* 0x000fe200030f16ff */
[----:B------:R2:W-:Y:S01]  /*b120*/  @P5 STG.E [R6.64], R30 ;  /* 0x0000001e06005986 */ /* 0x0005e2000c101904 */
[----:B------:R-:W-:-:S02]  /*b130*/  ISETP.LT.AND P5, PT, R10, c[0x0][0x17c], !P0 ;  /* 0x00005f000a007a0c */ /* 0x000fc400047a1270 */
[CC--:B------:R-:W-:Y:S02]  /*b140*/  LEA R10, P6, R11.reuse, R69.reuse, 0x2 ;  /* 0x000000450b0a7211 */ /* 0x0c0fe400078c10ff */
[C---:B-1----:R-:W-:Y:S02]  /*b150*/  IADD3 R5, R11.reuse, c[0x0][0x198], RZ ;  /* 0x000066000b057a10 */ /* 0x042fe40007ffe0ff */
[-C--:B------:R-:W-:Y:S02]  /*b160*/  LEA.HI.X.SX32 R11, R11, R70.reuse, 0x2, P6 ;  /* 0x000000460b0b7211 */ /* 0x080fe400030f16ff */
[C---:B------:R-:W-:Y:S02]  /*b170*/  LEA R4, P6, R5.reuse, R69, 0x2 ;  /* 0x0000004505047211 */ /* 0x040fe400078c10ff */
[----:B------:R-:W-:Y:S02]  /*b180*/  IADD3 R17, R5, c[0x0][0x198], RZ ;  /* 0x0000660005117a10 */ /* 0x000fe40007ffe0ff */
[----:B------:R-:W-:Y:S01]  /*b190*/  IADD3 R16, R195, 0x1e, RZ ;  /* 0x0000001ec3107810 */ /* 0x000fe20007ffe0ff */
[----:B------:R1:W-:Y:S01]  /*b1a0*/  @P1 STG.E [R8.64], R31 ;  /* 0x0000001f08001986 */ /* 0x0003e2000c101904 */
[----:B------:R-:W-:-:S02]  /*b1b0*/  LEA.HI.X.SX32 R5, R5, R70, 0x2, P6 ;  /* 0x0000004605057211 */ /* 0x000fc400030f16ff */
[----:B--2---:R-:W-:Y:S01]  /*b1c0*/  LEA R6, P6, R17, R69, 0x2 ;  /* 0x0000004511067211 */ /* 0x004fe200078c10ff */
[----:B------:R2:W-:Y:S01]  /*b1d0*/  @P4 STG.E [R10.64], R26 ;  /* 0x0000001a0a004986 */ /* 0x0005e2000c101904 */
[----:B------:R-:W-:Y:S02]  /*b1e0*/  ISETP.LT.AND P3, PT, R16, c[0x0][0x17c], !P0 ;  /* 0x00005f0010007a0c */ /* 0x000fe40004761270 */
[C---:B------:R-:W-:Y:S01]  /*b1f0*/  IADD3 R16, R195.reuse, 0x20, RZ ;  /* 0x00000020c3107810 */ /* 0x040fe20007ffe0ff */
[----:B------:R3:W-:Y:S01]  /*b200*/  @P2 STG.E [R4.64], R27 ;  /* 0x0000001b04002986 */ /* 0x0007e2000c101904 */
[----:B-1----:R-:W-:Y:S02]  /*b210*/  IADD3 R8, R195, 0x22, RZ ;  /* 0x00000022c3087810 */ /* 0x002fe40007ffe0ff */
[C---:B------:R-:W-:Y:S02]  /*b220*/  IADD3 R9, R17.reuse, c[0x0][0x198], RZ ;  /* 0x0000660011097a10 */ /* 0x040fe40007ffe0ff */
[----:B------:R-:W-:-:S02]  /*b230*/  LEA.HI.X.SX32 R7, R17, R70, 0x2, P6 ;  /* 0x0000004611077211 */ /* 0x000fc400030f16ff */
[----:B------:R-:W-:Y:S02]  /*b240*/  ISETP.LT.AND P2, PT, R8, c[0x0][0x17c], !P0 ;  /* 0x00005f0008007a0c */ /* 0x000fe40004741270 */
[CC--:B------:R-:W-:Y:S02]  /*b250*/  LEA R8, P6, R9.reuse, R69.reuse, 0x2 ;  /* 0x0000004509087211 */ /* 0x0c0fe400078c10ff */
[----:B------:R-:W-:Y:S02]  /*b260*/  ISETP.LT.AND P1, PT, R16, c[0x0][0x17c], !P0 ;  /* 0x00005f0010007a0c */ /* 0x000fe40004721270 */
[C---:B--2---:R-:W-:Y:S02]  /*b270*/  IADD3 R11, R9.reuse, c[0x0][0x198], RZ ;  /* 0x00006600090b7a10 */ /* 0x044fe40007ffe0ff */
[----:B------:R-:W-:Y:S02]  /*b280*/  LEA.HI.X.SX32 R9, R9, R70, 0x2, P6 ;  /* 0x0000004609097211 */ /* 0x000fe400030f16ff */
[----:B------:R-:W-:-:S02]  /*b290*/  LEA R10, P6, R11, R69, 0x2 ;  /* 0x000000450b0a7211 */ /* 0x000fc400078c10ff */
[----:B------:R-:W-:Y:S02]  /*b2a0*/  IADD3 R17, R11, c[0x0][0x198], RZ ;  /* 0x000066000b117a10 */ /* 0x000fe40007ffe0ff */
[----:B------:R-:W-:Y:S01]  /*b2b0*/  IADD3 R16, R195, 0x21, RZ ;  /* 0x00000021c3107810 */ /* 0x000fe20007ffe0ff */
[----:B------:R1:W-:Y:S01]  /*b2c0*/  @P3 STG.E [R6.64], R22 ;  /* 0x0000001606003986 */ /* 0x0003e2000c101904 */
[----:B------:R-:W-:Y:S02]  /*b2d0*/  LEA.HI.X.SX32 R11, R11, R70, 0x2, P6 ;  /* 0x000000460b0b7211 */ /* 0x000fe400030f16ff */
[----:B---3--:R-:W-:Y:S01]  /*b2e0*/  LEA R4, P6, R17, R69, 0x2 ;  /* 0x0000004511047211 */ /* 0x008fe200078c10ff */
[----:B------:R2:W-:Y:S01]  /*b2f0*/  @P5 STG.E [R8.64], R23 ;  /* 0x0000001708005986 */ /* 0x0005e2000c101904 */
[----:B------:R-:W-:Y:S02]  /*b300*/  ISETP.LT.AND P4, PT, R16, c[0x0][0x17c], !P0 ;  /* 0x00005f0010007a0c */ /* 0x000fe40004781270 */
[C---:B------:R-:W-:Y:S01]  /*b310*/  IADD3 R16, R195.reuse, 0x23, RZ ;  /* 0x00000023c3107810 */ /* 0x040fe20007ffe0ff */
[----:B------:R3:W-:Y:S01]  /*b320*/  @P1 STG.E [R10.64], R64 ;  /* 0x000000400a001986 */ /* 0x0007e2000c101904 */
[----:B-1----:R-:W-:-:S02]  /*b330*/  IADD3 R6, R195, 0x25, RZ ;  /* 0x00000025c3067810 */ /* 0x002fc40007ffe0ff */
[C---:B------:R-:W-:Y:S02]  /*b340*/  IADD3 R7, R17.reuse, c[0x0][0x198], RZ ;  /* 0x0000660011077a10 */ /* 0x040fe40007ffe0ff */
[----:B------:R-:W-:Y:S02]  /*b350*/  LEA.HI.X.SX32 R5, R17, R70, 0x2, P6 ;  /* 0x0000004611057211 */ /* 0x000fe400030f16ff */
[----:B------:R-:W-:Y:S02]  /*b360*/  ISETP.LT.AND P1, PT, R6, c[0x0][0x17c], !P0 ;  /* 0x00005f0006007a0c */ /* 0x000fe40004721270 */
[C---:B------:R-:W-:Y:S02]  /*b370*/  LEA R6, P6, R7.reuse, R69, 0x2 ;  /* 0x0000004507067211 */ /* 0x040fe400078c10ff */
[----:B------:R-:W-:Y:S02]  /*b380*/  ISETP.LT.AND P3, PT, R16, c[0x0][0x17c], !P0 ;  /* 0x00005f0010007a0c */ /* 0x000fe40004761270 */
[----:B--2---:R-:W-:-:S02]  /*b390*/  IADD3 R9, R7, c[0x0][0x198], RZ ;  /* 0x0000660007097a10 */ /* 0x004fc40007ffe0ff */
[-C--:B------:R-:W-:Y:S02]  /*b3a0*/  LEA.HI.X.SX32 R7, R7, R70.reuse, 0x2, P6 ;  /* 0x0000004607077211 */ /* 0x080fe400030f16ff */
[CC--:B------:R-:W-:Y:S02]  /*b3b0*/  LEA R8, P6, R9.reuse, R69.reuse, 0x2 ;  /* 0x0000004509087211 */ /* 0x0c0fe400078c10ff */
[----:B------:R-:W-:Y:S02]  /*b3c0*/  IADD3 R17, R9, c[0x0][0x198], RZ ;  /* 0x0000660009117a10 */ /* 0x000fe40007ffe0ff */
[----:B------:R-:W-:Y:S01]  /*b3d0*/  IADD3 R16, R195, 0x24, RZ ;  /* 0x00000024c3107810 */ /* 0x000fe20007ffe0ff */
[----:B------:R1:W-:Y:S01]  /*b3e0*/  @P4 STG.E [R4.64], R65 ;  /* 0x0000004104004986 */ /* 0x0003e2000c101904 */
[----:B------:R-:W-:Y:S02]  /*b3f0*/  LEA.HI.X.SX32 R9, R9, R70, 0x2, P6 ;  /* 0x0000004609097211 */ /* 0x000fe400030f16ff */
[----:B---3--:R-:W-:Y:S01]  /*b400*/  LEA R10, P6, R17, R69, 0x2 ;  /* 0x00000045110a7211 */ /* 0x008fe200078c10ff */
[----:B------:R2:W-:Y:S01]  /*b410*/  @P2 STG.E [R6.64], R60 ;  /* 0x0000003c06002986 */ /* 0x0005e2000c101904 */
[----:B------:R-:W-:-:S02]  /*b420*/  ISETP.LT.AND P5, PT, R16, c[0x0][0x17c], !P0 ;  /* 0x00005f0010007a0c */ /* 0x000fc400047a1270 */
[C---:B------:R-:W-:Y:S01]  /*b430*/  IADD3 R16, R195.reuse, 0x26, RZ ;  /* 0x00000026c3107810 */ /* 0x040fe20007ffe0ff */
[----:B------:R3:W-:Y:S01]  /*b440*/  @P3 STG.E [R8.64], R61 ;  /* 0x0000003d08003986 */ /* 0x0007e2000c101904 */
[----:B-1----:R-:W-:Y:S02]  /*b450*/  IADD3 R4, R195, 0x28, RZ ;  /* 0x00000028c3047810 */ /* 0x002fe40007ffe0ff */
[C---:B------:R-:W-:Y:S02]  /*b460*/  IADD3 R5, R17.reuse, c[0x0][0x198], RZ ;  /* 0x0000660011057a10 */ /* 0x040fe40007ffe0ff */
[----:B------:R-:W-:Y:S02]  /*b470*/  LEA.HI.X.SX32 R11, R17, R70, 0x2, P6 ;  /* 0x00000046110b7211 */ /* 0x000fe400030f16ff */
[----:B------:R-:W-:Y:S02]  /*b480*/  ISETP.LT.AND P3, PT, R4, c[0x0][0x17c], !P0 ;  /* 0x00005f0004007a0c */ /* 0x000fe40004761270 */
[----:B------:R-:W-:-:S02]  /*b490*/  LEA R4, P6, R5, R69, 0x2 ;  /* 0x0000004505047211 */ /* 0x000fc400078c10ff */
[----:B------:R-:W-:Y:S02]  /*b4a0*/  ISETP.LT.AND P4, PT, R16, c[0x0][0x17c], !P0 ;  /* 0x00005f0010007a0c */ /* 0x000fe40004781270 */
[C---:B--2---:R-:W-:Y:S02]  /*b4b0*/  IADD3 R7, R5.reuse, c[0x0][0x198], RZ ;  /* 0x0000660005077a10 */ /* 0x044fe40007ffe0ff */
[-C--:B------:R-:W-:Y:S02]  /*b4c0*/  LEA.HI.X.SX32 R5, R5, R70.reuse, 0x2, P6 ;  /* 0x0000004605057211 */ /* 0x080fe400030f16ff */
[C---:B------:R-:W-:Y:S02]  /*b4d0*/  LEA R6, P6, R7.reuse, R69, 0x2 ;  /* 0x0000004507067211 */ /* 0x040fe400078c10ff */
[----:B------:R-:W-:Y:S02]  /*b4e0*/  IADD3 R17, R7, c[0x0][0x198], RZ ;  /* 0x0000660007117a10 */ /* 0x000fe40007ffe0ff */
[----:B------:R-:W-:Y:S01]  /*b4f0*/  IADD3 R16, R195, 0x27, RZ ;  /* 0x00000027c3107810 */ /* 0x000fe20007ffe0ff */
[----:B------:R1:W-:Y:S01]  /*b500*/  @P5 STG.E [R10.64], R56 ;  /* 0x000000380a005986 */ /* 0x0003e2000c101904 */
[----:B------:R-:W-:-:S02]  /*b510*/  LEA.HI.X.SX32 R7, R7, R70, 0x2, P6 ;  /* 0x0000004607077211 */ /* 0x000fc400030f16ff */
[----:B---3--:R-:W-:Y:S01]  /*b520*/  LEA R8, P6, R17, R69, 0x2 ;  /* 0x0000004511087211 */ /* 0x008fe200078c10ff */
        /* <DEDUP_REMOVED lines=46> */
[----:B--2---:R-:W-:Y:S02]  /*b810*/  IADD3 R9, R7, c[0x0][0x198], RZ ;  /* 0x0000660007097a10 */ /* 0x004fe40007ffe0ff */
[----:B------:R-:W-:Y:S02]  /*b820*/  IADD3 R16, R195, 0x30, RZ ;  /* 0x00000030c3107810 */ /* 0x000fe40007ffe0ff */
[----:B------:R-:W-:Y:S02]  /*b830*/  LEA.HI.X.SX32 R7, R7, R70, 0x2, P6 ;  /* 0x0000004607077211 */ /* 0x000fe400030f16ff */
[----:B------:R-:W-:Y:S02]  /*b840*/  LEA R8, P6, R9, R69, 0x2 ;  /* 0x0000004509087211 */ /* 0x000fe400078c10ff */
[----:B------:R-:W-:-:S02]  /*b850*/  ISETP.LT.AND P4, PT, R16, c[0x0][0x17c], !P0 ;  /* 0x00005f0010007a0c */ /* 0x000fc40004781270 */
        /* <DEDUP_REMOVED lines=16> */
[----:B------:R-:W-:Y:S01]  /*b960*/  IADD3 R16, R195, 0x35, RZ ;  /* 0x00000035c3107810 */ /* 0x000fe20007ffe0ff */
[----:B------:R1:W-:Y:S01]  /*b970*/  @P4 STG.E [R10.64], R66 ;  /* 0x000000420a004986 */ /* 0x0003e2000c101904 */
[-C--:B------:R-:W-:Y:S02]  /*b980*/  LEA.HI.X.SX32 R5, R5, R70.reuse, 0x2, P6 ;  /* 0x0000004605057211 */ /* 0x080fe400030f16ff */
[C---:B------:R-:W-:Y:S02]  /*b990*/  LEA R6, P6, R7.reuse, R69, 0x2 ;  /* 0x0000004507067211 */ /* 0x040fe400078c10ff */
[----:B------:R-:W-:Y:S02]  /*b9a0*/  ISETP.LT.AND P4, PT, R16, c[0x0][0x17c], !P0 ;  /* 0x00005f0010007a0c */ /* 0x000fe40004781270 */
[C---:B------:R-:W-:Y:S02]  /*b9b0*/  IADD3 R16, R7.reuse, c[0x0][0x198], RZ ;  /* 0x0000660007107a10 */ /* 0x040fe40007ffe0ff */
[----:B------:R-:W-:-:S02]  /*b9c0*/  LEA.HI.X.SX32 R7, R7, R70, 0x2, P6 ;  /* 0x0000004607077211 */ /* 0x000fc400030f16ff */
[CC--:B---3--:R-:W-:Y:S02]  /*b9d0*/  LEA R8, P6, R16.reuse, R69.reuse, 0x2 ;  /* 0x0000004510087211 */ /* 0x0c8fe400078c10ff */
[----:B-1----:R-:W-:Y:S01]  /*b9e0*/  IADD3 R10, R195, 0x37, RZ ;  /* 0x00000037c30a7810 */ /* 0x002fe20007ffe0ff */
[----:B------:R1:W-:Y:S01]  /*b9f0*/  @P2 STG.E [R4.64], R67 ;  /* 0x0000004304002986 */ /* 0x0003e2000c101904 */
[C---:B------:R-:W-:Y:S02]  /*ba00*/  IADD3 R11, R16.reuse, c[0x0][0x198], RZ ;  /* 0x00006600100b7a10 */ /* 0x040fe40007ffe0ff */
[----:B------:R-:W-:Y:S01]  /*ba10*/  LEA.HI.X.SX32 R9, R16, R70, 0x2, P6 ;  /* 0x0000004610097211 */ /* 0x000fe200030f16ff */
[----:B------:R2:W-:Y:S01]  /*ba20*/  @P3 STG.E [R6.64], R62 ;  /* 0x0000003e06003986 */ /* 0x0005e2000c101904 */
[----:B------:R-:W-:Y:S02]  /*ba30*/  ISETP.LT.AND P3, PT, R10, c[0x0][0x17c], !P0 ;  /* 0x00005f000a007a0c */ /* 0x000fe40004761270 */
[----:B------:R-:W-:-:S02]  /*ba40*/  LEA R10, P6, R11, R69, 0x2 ;  /* 0x000000450b0a7211 */ /* 0x000fc400078c10ff */
        /* <DEDUP_REMOVED lines=183> */
[----:B------:R-:W-:Y:S02]  /*c5c0*/  IADD3 R12, R195, 0x54, RZ ;  /* 0x00000054c30c7810 */ /* 0x000fe40007ffe0ff */
[C---:B------:R-:W-:Y:S01]  /*c5d0*/  IADD3 R13, R9.reuse, c[0x0][0x198], RZ ;  /* 0x00006600090d7a10 */ /* 0x040fe20007ffe0ff */
[----:B------:R1:W-:Y:S01]  /*c5e0*/  @P5 STG.E [R4.64], R103 ;  /* 0x0000006704005986 */ /* 0x0003e2000c101904 */
[----:B------:R-:W-:Y:S02]  /*c5f0*/  LEA.HI.X.SX32 R9, R9, R70, 0x2, P6 ;  /* 0x0000004609097211 */ /* 0x000fe400030f16ff */
[----:B------:R-:W-:Y:S02]  /*c600*/  ISETP.LT.AND P2, PT, R12, c[0x0][0x17c], !P0 ;  /* 0x00005f000c007a0c */ /* 0x000fe40004741270 */
[----:B---3--:R-:W-:Y:S01]  /*c610*/  LEA R10, P6, R13, R69, 0x2 ;  /* 0x000000450d0a7211 */ /* 0x008fe200078c10ff */
[----:B------:R2:W-:Y:S01]  /*c620*/  @P1 STG.E [R6.64], R98 ;  /* 0x0000006206001986 */ /* 0x0005e2000c101904 */
[----:B------:R-:W-:-:S02]  /*c630*/  IADD3 R12, R195, 0x56, RZ ;  /* 0x00000056c30c7810 */ /* 0x000fc40007ffe0ff */
[----:B-1----:R-:W-:Y:S02]  /*c640*/  IADD3 R4, R195, 0x58, RZ ;  /* 0x00000058c3047810 */ /* 0x002fe40007ffe0ff */
[C---:B------:R-:W-:Y:S01]  /*c650*/  IADD3 R5, R13.reuse, c[0x0][0x198], RZ ;  /* 0x000066000d057a10 */ /* 0x040fe20007ffe0ff */
[----:B------:R1:W-:Y:S01]  /*c660*/  @P4 STG.E [R8.64], R99 ;  /* 0x0000006308004986 */ /* 0x0003e2000c101904 */
[----:B------:R-:W-:Y:S02]  /*c670*/  LEA.HI.X.SX32 R11, R13, R70, 0x2, P6 ;  /* 0x000000460d0b7211 */ /* 0x000fe400030f16ff */
[----:B------:R-:W-:Y:S02]  /*c680*/  ISETP.LT.AND P4, PT, R4, c[0x0][0x17c], !P0 ;  /* 0x00005f0004007a0c */ /* 0x000fe40004781270 */
[----:B------:R-:W-:Y:S02]  /*c690*/  ISETP.LT.AND P5, PT, R12, c[0x0][0x17c], !P0 ;  /* 0x00005f000c007a0c */ /* 0x000fe400047a1270 */
[----:B------:R-:W-:-:S02]  /*c6a0*/  LEA R4, P6, R5, R69, 0x2 ;  /* 0x0000004505047211 */ /* 0x000fc400078c10ff */
[----:B------:R-:W-:Y:S02]  /*c6b0*/  IADD3 R12, R195, 0x57, RZ ;  /* 0x00000057c30c7810 */ /* 0x000fe40007ffe0ff */
[C---:B--2---:R-:W-:Y:S02]  /*c6c0*/  IADD3 R7, R5.reuse, c[0x0][0x198], RZ ;  /* 0x0000660005077a10 */ /* 0x044fe40007ffe0ff */
[----:B------:R-:W-:Y:S02]  /*c6d0*/  LEA.HI.X.SX32 R5, R5, R70, 0x2, P6 ;  /* 0x0000004605057211 */ /* 0x000fe400030f16ff */
[----:B------:R-:W-:Y:S02]  /*c6e0*/  ISETP.LT.AND P1, PT, R12, c[0x0][0x17c], !P0 ;  /* 0x00005f000c007a0c */ /* 0x000fe40004721270 */
[----:B------:R-:W-:Y:S02]  /*c6f0*/  LEA R6, P6, R7, R69, 0x2 ;  /* 0x0000004507067211 */ /* 0x000fe400078c10ff */
[----:B------:R-:W-:-:S02]  /*c700*/  IADD3 R12, R195, 0x59, RZ ;  /* 0x00000059c30c7810 */ /* 0x000fc40007ffe0ff */
[C---:B------:R-:W-:Y:S01]  /*c710*/  IADD3 R13, R7.reuse, c[0x0][0x198], RZ ;  /* 0x00006600070d7a10 */ /* 0x040fe20007ffe0ff */
[----:B------:R2:W-:Y:S01]  /*c720*/  @P2 STG.E [R10.64], R94 ;  /* 0x0000005e0a002986 */ /* 0x0005e2000c101904 */
[-C--:B------:R-:W-:Y:S02]  /*c730*/  LEA.HI.X.SX32 R7, R7, R70.reuse, 0x2, P6 ;  /* 0x0000004607077211 */ /* 0x080fe400030f16ff */
[----:B------:R-:W-:Y:S02]  /*c740*/  ISETP.LT.AND P2, PT, R12, c[0x0][0x17c], !P0 ;  /* 0x00005f000c007a0c */ /* 0x000fe40004741270 */
[----:B-1----:R-:W-:Y:S02]  /*c750*/  LEA R8, P6, R13, R69, 0x2 ;  /* 0x000000450d087211 */ /* 0x002fe400078c10ff */
[----:B------:R-:W-:Y:S01]  /*c760*/  IADD3 R12, R195, 0x5a, RZ ;  /* 0x0000005ac30c7810 */ /* 0x000fe20007ffe0ff */
[----:B------:R1:W-:Y:S01]  /*c770*/  @P3 STG.E [R4.64], R95 ;  /* 0x0000005f04003986 */ /* 0x0003e2000c101904 */
[----:B------:R-:W-:-:S02]  /*c780*/  LEA.HI.X.SX32 R9, R13, R70, 0x2, P6 ;  /* 0x000000460d097211 */ /* 0x000fc400030f16ff */
[----:B--2---:R-:W-:Y:S02]  /*c790*/  IADD3 R10, R195, 0x5b, RZ ;  /* 0x0000005bc30a7810 */ /* 0x004fe40007ffe0ff */
[----:B------:R-:W-:Y:S01]  /*c7a0*/  IADD3 R11, R13, c[0x0][0x198], RZ ;  /* 0x000066000d0b7a10 */ /* 0x000fe20007ffe0ff */
[----:B------:R-:W-:Y:S01]  /*c7b0*/  @P5 STG.E [R6.64], R90 ;  /* 0x0000005a06005986 */ /* 0x000fe2000c101904 */
[----:B------:R-:W-:Y:S02]  /*c7c0*/  ISETP.LT.AND P3, PT, R12, c[0x0][0x17c], !P0 ;  /* 0x00005f000c007a0c */ /* 0x000fe40004761270 */
[----:B------:R-:W-:Y:S02]  /*c7d0*/  ISETP.LT.AND P5, PT, R10, c[0x0][0x17c], !P0 ;  /* 0x00005f000a007a0c */ /* 0x000fe400047a1270 */
[----:B------:R-:W-:Y:S02]  /*c7e0*/  IADD3 R12, R195, 0x5c, RZ ;  /* 0x0000005cc30c7810 */ /* 0x000fe40007ffe0ff */
[----:B------:R-:W-:-:S02]  /*c7f0*/  LEA R10, P6, R11, R69, 0x2 ;  /* 0x000000450b0a7211 */ /* 0x000fc400078c10ff */
[C---:B-1----:R-:W-:Y:S01]  /*c800*/  IADD3 R5, R11.reuse, c[0x0][0x198], RZ ;  /* 0x000066000b057a10 */ /* 0x042fe20007ffe0ff */
[----:B------:R1:W-:Y:S01]  /*c810*/  @P1 STG.E [R8.64], R91 ;  /* 0x0000005b08001986 */ /* 0x0003e2000c101904 */
[-C--:B------:R-:W-:Y:S02]  /*c820*/  LEA.HI.X.SX32 R11, R11, R70.reuse, 0x2, P6 ;  /* 0x000000460b0b7211 */ /* 0x080fe400030f16ff */
[----:B------:R-:W-:Y:S02]  /*c830*/  ISETP.LT.AND P1, PT, R12, c[0x0][0x17c], !P0 ;  /* 0x00005f000c007a0c */ /* 0x000fe40004721270 */
[----:B------:R-:W-:Y:S02]  /*c840*/  LEA R12, P6, R5, R69, 0x2 ;  /* 0x00000045050c7211 */ /* 0x000fe400078c10ff */
[----:B------:R-:W-:Y:S02]  /*c850*/  IADD3 R4, R195, 0x5d, RZ ;  /* 0x0000005dc3047810 */ /* 0x000fe40007ffe0ff */
[C---:B------:R-:W-:Y:S01]  /*c860*/  IADD3 R15, R5.reuse, c[0x0][0x198], RZ ;  /* 0x00006600050f7a10 */ /* 0x040fe20007ffe0ff */
[----:B------:R2:W-:Y:S01]  /*c870*/  @P4 STG.E [R10.64], R86 ;  /* 0x000000560a004986 */ /* 0x0005e2000c101904 */
[----:B------:R-:W-:-:S02]  /*c880*/  LEA.HI.X.SX32 R13, R5, R70, 0x2, P6 ;  /* 0x00000046050d7211 */ /* 0x000fc400030f16ff */
[----:B------:R-:W-:Y:S02]  /*c890*/  ISETP.LT.AND P4, PT, R4, c[0x0][0x17c], !P0 ;  /* 0x00005f0004007a0c */ /* 0x000fe40004781270 */
[----:B------:R-:W-:Y:S02]  /*c8a0*/  LEA R14, P6, R15, R69, 0x2 ;  /* 0x000000450f0e7211 */ /* 0x000fe400078c10ff */
[----:B------:R-:W-:Y:S01]  /*c8b0*/  IADD3 R4, R195, 0x5e, RZ ;  /* 0x0000005ec3047810 */ /* 0x000fe20007ffe0ff */
[----:B------:R3:W-:Y:S01]  /*c8c0*/  @P2 STG.E [R12.64], R87 ;  /* 0x000000570c002986 */ /* 0x0007e2000c101904 */
[C---:B------:R-:W-:Y:S02]  /*c8d0*/  IADD3 R5, R15.reuse, c[0x0][0x198], RZ ;  /* 0x000066000f057a10 */ /* 0x040fe40007ffe0ff */
[----:B------:R-:W-:Y:S02]  /*c8e0*/  LEA.HI.X.SX32 R15, R15, R70, 0x2, P6 ;  /* 0x000000460f0f7211 */ /* 0x000fe400030f16ff */
[----:B------:R-:W-:-:S02]  /*c8f0*/  ISETP.LT.AND P2, PT, R4, c[0x0][0x17c], !P0 ;  /* 0x00005f0004007a0c */ /* 0x000fc40004741270 */
[----:B------:R-:W-:Y:S02]  /*c900*/  IADD3 R4, R195, 0x5f, RZ ;  /* 0x0000005fc3047810 */ /* 0x000fe40007ffe0ff */
[CC--:B------:R-:W-:Y:S01]  /*c910*/  LEA R16, P6, R5.reuse, R69.reuse, 0x2 ;  /* 0x0000004505107211 */ /* 0x0c0fe200078c10ff */
[----:B------:R4:W-:Y:S01]  /*c920*/  @P3 STG.E [R14.64], R82 ;  /* 0x000000520e003986 */ /* 0x0009e2000c101904 */
[C---:B-1----:R-:W-:Y:S02]  /*c930*/  IADD3 R9, R5.reuse, c[0x0][0x198], RZ ;  /* 0x0000660005097a10 */ /* 0x042fe40007ffe0ff */
[----:B------:R-:W-:Y:S02]  /*c940*/  ISETP.LT.AND P3, PT, R4, c[0x0][0x17c], !P0 ;  /* 0x00005f0004007a0c */ /* 0x000fe40004761270 */
[----:B------:R-:W-:Y:S02]  /*c950*/  LEA.HI.X.SX32 R17, R5, R70, 0x2, P6 ;  /* 0x0000004605117211 */ /* 0x000fe400030f16ff */
[----:B------:R-:W1:Y:S01]  /*c960*/  LDS.128 R4, [R0] ;  /* 0x0000000000047984 */ /* 0x000e620000000c00 */
[----:B------:R-:W-:-:S02]  /*c970*/  LEA R18, P6, R9, R69, 0x2 ;  /* 0x0000004509127211 */ /* 0x000fc400078c10ff */
[----:B--2---:R-:W-:Y:S02]  /*c980*/  IADD3 R10, R9, c[0x0][0x198], RZ ;  /* 0x00006600090a7a10 */ /* 0x004fe40007ffe0ff */
[----:B------:R-:W-:Y:S02]  /*c990*/  IADD3 R8, R195, 0x60, RZ ;  /* 0x00000060c3087810 */ /* 0x000fe40007ffe0ff */
[----:B------:R-:W-:Y:S02]  /*c9a0*/  LEA.HI.X.SX32 R19, R9, R70, 0x2, P6 ;  /* 0x0000004609137211 */ /* 0x000fe400030f16ff */
[C---:B------:R-:W-:Y:S01]  /*c9b0*/  LEA R20, P6, R10.reuse, R69, 0x2 ;  /* 0x000000450a147211 */ /* 0x040fe200078c10ff */
[----:B------:R2:W-:Y:S01]  /*c9c0*/  @P5 STG.E [R16.64], R83 ;  /* 0x0000005310005986 */ /* 0x0005e2000c101904 */
[----:B---3--:R-:W-:Y:S02]  /*c9d0*/  IADD3 R13, R10, c[0x0][0x198], RZ ;  /* 0x000066000a0d7a10 */ /* 0x008fe40007ffe0ff */
[----:B------:R-:W-:-:S02]  /*c9e0*/  ISETP.LT.AND P5, PT, R8, c[0x0][0x17c], !P0 ;  /* 0x00005f0008007a0c */ /* 0x000fc400047a1270 */
[C---:B------:R-:W-:Y:S02]  /*c9f0*/  IADD3 R8, R195.reuse, 0x61, RZ ;  /* 0x00000061c3087810 */ /* 0x040fe40007ffe0ff */
[-C--:B------:R-:W-:Y:S02]  /*ca00*/  LEA.HI.X.SX32 R21, R10, R70.reuse, 0x2, P6 ;  /* 0x000000460a157211 */ /* 0x080fe400030f16ff */
[----:B------:R-:W-:Y:S02]  /*ca10*/  IADD3 R12, R195, 0x62, RZ ;  /* 0x00000062c30c7810 */ /* 0x000fe40007ffe0ff */
[C---:B------:R-:W-:Y:S01]  /*ca20*/  LEA R22, P6, R13.reuse, R69, 0x2 ;  /* 0x000000450d167211 */ /* 0x040fe200078c10ff */
[----:B------:R3:W-:Y:S01]  /*ca30*/  @P1 STG.E [R18.64], R78 ;  /* 0x0000004e12001986 */ /* 0x0007e2000c101904 */
[C---:B----4-:R-:W-:Y:S02]  /*ca40*/  IADD3 R14, R13.reuse, c[0x0][0x198], RZ ;  /* 0x000066000d0e7a10 */ /* 0x050fe40007ffe0ff */
[----:B------:R-:W-:Y:S01]  /*ca50*/  ISETP.LT.AND P1, PT, R8, c[0x0][0x17c], !P0 ;  /* 0x00005f0008007a0c */ /* 0x000fe20004721270 */
[----:B------:R4:W-:Y:S01]  /*ca60*/  @P4 STG.E [R20.64], R79 ;  /* 0x0000004f14004986 */ /* 0x0009e2000c101904 */
[----:B------:R-:W-:-:S02]  /*ca70*/  LEA.HI.X.SX32 R23, R13, R70, 0x2, P6 ;  /* 0x000000460d177211 */ /* 0x000fc400030f16ff */
[----:B------:R-:W-:Y:S01]  /*ca80*/  ISETP.LT.AND P4, PT, R12, c[0x0][0x17c], !P0 ;  /* 0x00005f000c007a0c */ /* 0x000fe20004781270 */
[----:B------:R-:W5:Y:S01]  /*ca90*/  LDS.128 R8, [R68] ;  /* 0x0000000044087984 */ /* 0x000f620000000c00 */
[----:B------:R-:W-:Y:S02]  /*caa0*/  IADD3 R12, R195, 0x63, RZ ;  /* 0x00000063c30c7810 */ /* 0x000fe40007ffe0ff */
[C---:B------:R-:W-:Y:S01]  /*cab0*/  LEA R24, P6, R14.reuse, R69, 0x2 ;  /* 0x000000450e187211 */ /* 0x040fe200078c10ff */
[----:B------:R1:W-:Y:S01]  /*cac0*/  @P2 STG.E [R22.64], R74 ;  /* 0x0000004a16002986 */ /* 0x0003e2000c101904 */
[----:B--2---:R-:W-:Y:S02]  /*cad0*/  IADD3 R17, R14, c[0x0][0x198], RZ ;  /* 0x000066000e117a10 */ /* 0x004fe40007ffe0ff */
[----:B------:R-:W-:Y:S02]  /*cae0*/  ISETP.LT.AND P2, PT, R12, c[0x0][0x17c], !P0 ;  /* 0x00005f000c007a0c */ /* 0x000fe40004741270 */
[----:B------:R-:W-:-:S02]  /*caf0*/  LEA.HI.X.SX32 R25, R14, R70, 0x2, P6 ;  /* 0x000000460e197211 */ /* 0x000fc400030f16ff */
[----:B------:R-:W2:Y:S01]  /*cb00*/  LDS.128 R12, [R3] ;  /* 0x00000000030c7984 */ /* 0x000ea20000000c00 */
[----:B------:R-:W-:Y:S02]  /*cb10*/  LEA R26, P6, R17, R69, 0x2 ;  /* 0x00000045111a7211 */ /* 0x000fe400078c10ff */
[----:B------:R-:W-:Y:S01]  /*cb20*/  IADD3 R16, R195, 0x64, RZ ;  /* 0x00000064c3107810 */ /* 0x000fe20007ffe0ff */
[----:B------:R1:W-:Y:S01]  /*cb30*/  @P3 STG.E [R24.64], R75 ;  /* 0x0000004b18003986 */ /* 0x0003e2000c101904 */
[C---:B---3--:R-:W-:Y:S02]  /*cb40*/  IADD3 R18, R17.reuse, c[0x0][0x198], RZ ;  /* 0x0000660011127a10 */ /* 0x048fe40007ffe0ff */
[----:B------:R-:W-:Y:S02]  /*cb50*/  LEA.HI.X.SX32 R27, R17, R70, 0x2, P6 ;  /* 0x00000046111b7211 */ /* 0x000fe400030f16ff */
[----:B------:R-:W-:Y:S02]  /*cb60*/  ISETP.LT.AND P3, PT, R16, c[0x0][0x17c], !P0 ;  /* 0x00005f0010007a0c */ /* 0x000fe40004761270 */
[----:B------:R-:W-:-:S02]  /*cb70*/  IADD3 R16, R195, 0x65, RZ ;  /* 0x00000065c3107810 */ /* 0x000fc40007ffe0ff */
[CC--:B----4-:R-:W-:Y:S01]  /*cb80*/  LEA R20, P6, R18.reuse, R69.reuse, 0x2 ;  /* 0x0000004512147211 */ /* 0x0d0fe200078c10ff */
[----:B-1----:R-:W-:Y:S01]  /*cb90*/  @P5 STG.E [R26.64], R4 ;  /* 0x000000041a005986 */ /* 0x002fe2000c101904 */
[C---:B------:R-:W-:Y:S02]  /*cba0*/  IADD3 R23, R18.reuse, c[0x0][0x198], RZ ;  /* 0x0000660012177a10 */ /* 0x040fe40007ffe0ff */
[----:B------:R-:W-:Y:S02]  /*cbb0*/  LEA.HI.X.SX32 R21, R18, R70, 0x2, P6 ;  /* 0x0000004612157211 */ /* 0x000fe400030f16ff */
[----:B------:R-:W-:Y:S02]  /*cbc0*/  ISETP.LT.AND P5, PT, R16, c[0x0][0x17c], !P0 ;  /* 0x00005f0010007a0c */ /* 0x000fe400047a1270 */
[----:B------:R-:W1:Y:S01]  /*cbd0*/  LDS.128 R16, [R2] ;  /* 0x0000000002107984 */ /* 0x000e620000000c00 */
[----:B------:R-:W-:Y:S02]  /*cbe0*/  IADD3 R28, R195, 0x66, RZ ;  /* 0x00000066c31c7810 */ /* 0x000fe40007ffe0ff */
[----:B------:R-:W-:-:S02]  /*cbf0*/  LEA R22, P6, R23, R69, 0x2 ;  /* 0x0000004517167211 */ /* 0x000fc400078c10ff */
[C---:B------:R-:W-:Y:S01]  /*cc00*/  IADD3 R24, R23.reuse, c[0x0][0x198], RZ ;  /* 0x0000660017187a10 */ /* 0x040fe20007ffe0ff */
[----:B------:R3:W-:Y:S01]  /*cc10*/  @P1 STG.E [R20.64], R5 ;  /* 0x0000000514001986 */ /* 0x0007e2000c101904 */
[-C--:B------:R-:W-:Y:S02]  /*cc20*/  LEA.HI.X.SX32 R23, R23, R70.reuse, 0x2, P6 ;  /* 0x0000004617177211 */ /* 0x080fe400030f16ff */
[----:B------:R-:W-:Y:S02]  /*cc30*/  ISETP.LT.AND P1, PT, R28, c[0x0][0x17c], !P0 ;  /* 0x00005f001c007a0c */ /* 0x000fe40004721270 */
[C---:B------:R-:W-:Y:S02]  /*cc40*/  LEA R28, P6, R24.reuse, R69, 0x2 ;  /* 0x00000045181c7211 */ /* 0x040fe400078c10ff */
[C---:B------:R-:W-:Y:S02]  /*cc50*/  IADD3 R31, R24.reuse, c[0x0][0x198], RZ ;  /* 0x00006600181f7a10 */ /* 0x040fe40007ffe0ff */
[----:B------:R-:W-:-:S02]  /*cc60*/  LEA.HI.X.SX32 R29, R24, R70, 0x2, P6 ;  /* 0x00000046181d7211 */ /* 0x000fc400030f16ff */
[----:B------:R4:W1:Y:S01]  /*cc70*/  LDS.128 R24, [R0+0x800] ;  /* 0x0008000000187984 */ /* 0x0008620000000c00 */
[----:B---3--:R-:W-:Y:S02]  /*cc80*/  IADD3 R5, R31, c[0x0][0x198], RZ ;  /* 0x000066001f057a10 */ /* 0x008fe40007ffe0ff */
[----:B------:R-:W-:Y:S02]  /*cc90*/  IADD3 R4, R195, 0x67, RZ ;  /* 0x00000067c3047810 */ /* 0x000fe40007ffe0ff */
[----:B------:R-:W-:Y:S01]  /*cca0*/  LEA R30, P6, R31, R69, 0x2 ;  /* 0x000000451f1e7211 */ /* 0x000fe200078c10ff */
[----:B-----5:R3:W-:Y:S01]  /*ccb0*/  @P4 STG.E [R22.64], R8 ;  /* 0x0000000816004986 */ /* 0x0207e2000c101904 */
[----:B------:R-:W-:Y:S02]  /*ccc0*/  IADD3 R33, R5, c[0x0][0x198], RZ ;  /* 0x0000660005217a10 */ /* 0x000fe40007ffe0ff */
[----:B------:R-:W-:Y:S01]  /*ccd0*/  ISETP.LT.AND P4, PT, R4, c[0x0][0x17c], !P0 ;  /* 0x00005f0004007a0c */ /* 0x000fe20004781270 */
[----:B------:R-:W5:Y:S01]  /*cce0*/  LDS.128 R20, [R68+0x800] ;  /* 0x0008000044147984 */ /* 0x000f620000000c00 */
[----:B------:R-:W-:-:S02]  /*ccf0*/  IADD3 R4, R195, 0x68, RZ ;  /* 0x00000068c3047810 */ /* 0x000fc40007ffe0ff */
[----:B------:R-:W-:Y:S01]  /*cd00*/  LEA.HI.X.SX32 R31, R31, R70, 0x2, P6 ;  /* 0x000000461f1f7211 */ /* 0x000fe200030f16ff */
[----:B------:R3:W-:Y:S01]  /*cd10*/  @P2 STG.E [R28.64], R9 ;  /* 0x000000091c002986 */ /* 0x0007e2000c101904 */
[----:B----4-:R-:W-:Y:S02]  /*cd20*/  IADD3 R0, R33, c[0x0][0x198], RZ ;  /* 0x0000660021007a10 */ /* 0x010fe40007ffe0ff */
[----:B------:R-:W-:Y:S01]  /*cd30*/  ISETP.LT.AND P2, PT, R4, c[0x0][0x17c], !P0 ;  /* 0x00005f0004007a0c */ /* 0x000fe20004741270 */
[----:B--2---:R-:W-:Y:S01]  /*cd40*/  @P3 STG.E [R30.64], R12 ;  /* 0x0000000c1e003986 */ /* 0x004fe2000c101904 */
[-C--:B------:R-:W-:Y:S02]  /*cd50*/  LEA R4, P6, R5, R69.reuse, 0x2 ;  /* 0x0000004505047211 */ /* 0x080fe400078c10ff */
[----:B---3--:R-:W-:Y:S01]  /*cd60*/  LEA R8, P3, R0, R69, 0x2 ;  /* 0x0000004500087211 */ /* 0x008fe200078610ff */
[----:B------:R-:W2:Y:S01]  /*cd70*/  LDS.128 R28, [R3+0x800] ;  /* 0x00080000031c7984 */ /* 0x000ea20000000c00 */
[----:B------:R-:W-:-:S02]  /*cd80*/  IADD3 R34, R195, 0x6a, RZ ;  /* 0x0000006ac3227810 */ /* 0x000fc40007ffe0ff */
[-C--:B------:R-:W-:Y:S02]  /*cd90*/  LEA.HI.X.SX32 R5, R5, R70.reuse, 0x2, P6 ;  /* 0x0000004605057211 */ /* 0x080fe400030f16ff */
[----:B------:R-:W-:Y:S02]  /*cda0*/  LEA R32, P6, R33, R69, 0x2 ;  /* 0x0000004521207211 */ /* 0x000fe400078c10ff */
[-C--:B------:R-:W-:Y:S02]  /*cdb0*/  LEA.HI.X.SX32 R9, R0, R70.reuse, 0x2, P3 ;  /* 0x0000004600097211 */ /* 0x080fe400018f16ff */
[----:B------:R-:W-:Y:S02]  /*cdc0*/  IADD3 R35, R195, 0x69, RZ ;  /* 0x00000069c3237810 */ /* 0x000fe40007ffe0ff */
[----:B------:R-:W-:Y:S02]  /*cdd0*/  ISETP.LT.AND P3, PT, R34, c[0x0][0x17c], !P0 ;  /* 0x00005f0022007a0c */ /* 0x000fe40004761270 */
[----:B------:R-:W-:Y:S01]  /*cde0*/  IADD3 R34, R0, c[0x0][0x198], RZ ;  /* 0x0000660000227a10 */ /* 0x000fe20007ffe0ff */
[----:B------:R3:W-:Y:S01]  /*cdf0*/  @P5 STG.E [R4.64], R13 ;  /* 0x0000000d04005986 */ /* 0x0007e2000c101904 */
[----:B------:R-:W-:-:S02]  /*ce00*/  LEA.HI.X.SX32 R33, R33, R70, 0x2, P6 ;  /* 0x0000004621217211 */ /* 0x000fc400030f16ff */
[----:B------:R-:W-:Y:S02]  /*ce10*/  ISETP.LT.AND P5, PT, R35, c[0x0][0x17c], !P0 ;  /* 0x00005f0023007a0c */ /* 0x000fe400047a1270 */
[C---:B------:R-:W-:Y:S01]  /*ce20*/  IADD3 R35, R34.reuse, c[0x0][0x198], RZ ;  /* 0x0000660022237a10 */ /* 0x040fe20007ffe0ff */
[----:B-1----:R1:W-:Y:S01]  /*ce30*/  @P1 STG.E [R32.64], R16 ;  /* 0x0000001020001986 */ /* 0x0023e2000c101904 */
[CC--:B------:R-:W-:Y:S02]  /*ce40*/  LEA R36, P1, R34.reuse, R69.reuse, 0x2 ;  /* 0x0000004522247211 */ /* 0x0c0fe400078210ff */
[C---:B---3--:R-:W-:Y:S02]  /*ce50*/  LEA R4, P6, R35.reuse, R69, 0x2 ;  /* 0x0000004523047211 */ /* 0x048fe400078c10ff */
[----:B------:R-:W-:Y:S02]  /*ce60*/  LEA.HI.X.SX32 R37, R34, R70, 0x2, P1 ;  /* 0x0000004622257211 */ /* 0x000fe400008f16ff */
[----:B------:R-:W-:-:S02]  /*ce70*/  IADD3 R13, R35, c[0x0][0x198], RZ ;  /* 0x00006600230d7a10 */ /* 0x000fc40007ffe0ff */
[----:B------:R-:W-:Y:S02]  /*ce80*/  LEA.HI.X.SX32 R5, R35, R70, 0x2, P6 ;  /* 0x0000004623057211 */ /* 0x000fe400030f16ff */
[----:B------:R-:W3:Y:S01]  /*ce90*/  LDS.128 R32, [R2+0x800] ;  /* 0x0008000002207984 */ /* 0x000ee20000000c00 */
[----:B------:R-:W-:Y:S02]  /*cea0*/  IADD3 R12, R195, 0x6b, RZ ;  /* 0x0000006bc30c7810 */ /* 0x000fe40007ffe0ff */
[----:B-1----:R-:W-:Y:S01]  /*ceb0*/  IADD3 R16, R13, c[0x0][0x198], RZ ;  /* 0x000066000d107a10 */ /* 0x002fe20007ffe0ff */
[----:B------:R1:W-:Y:S01]  /*cec0*/  @P4 STG.E [R8.64], R17 ;  /* 0x0000001108004986 */ /* 0x0003e2000c101904 */
[----:B------:R-:W-:-:S03]  /*ced0*/  ISETP.LT.AND P4, PT, R12, c[0x0][0x17c], !P0 ;  /* 0x00005f000c007a0c */ /* 0x000fc60004781270 */
[----:B------:R-:W-:Y:S01]  /*cee0*/  @P2 STG.E [R36.64], R24 ;  /* 0x0000001824002986 */ /* 0x000fe2000c101904 */
[-C--:B------:R-:W-:Y:S02]  /*cef0*/  LEA R12, P6, R16, R69.reuse, 0x2 ;  /* 0x00000045100c7211 */ /* 0x080fe400078c10ff */
[----:B------:R-:W-:Y:S02]  /*cf00*/  IADD3 R0, R195, 0x6c, RZ ;  /* 0x0000006cc3007810 */ /* 0x000fe40007ffe0ff */
[----:B-1----:R-:W-:-:S04]  /*cf10*/  LEA R8, P2, R13, R69, 0x2 ;  /* 0x000000450d087211 */ /* 0x002fc800078410ff */
[-C--:B------:R-:W-:Y:S02]  /*cf20*/  LEA.HI.X.SX32 R9, R13, R70.reuse, 0x2, P2 ;  /* 0x000000460d097211 */ /* 0x080fe400010f16ff */
[C---:B------:R-:W-:Y:S02]  /*cf30*/  LEA.HI.X.SX32 R13, R16.reuse, R70, 0x2, P6 ;  /* 0x00000046100d7211 */ /* 0x040fe400030f16ff */
[----:B------:R-:W-:Y:S01]  /*cf40*/  IADD3 R16, R16, c[0x0][0x198], RZ ;  /* 0x0000660010107a10 */ /* 0x000fe20007ffe0ff */
[----:B------:R1:W-:Y:S01]  /*cf50*/  @P5 STG.E [R4.64], R25 ;  /* 0x0000001904005986 */ /* 0x0003e2000c101904 */
[----:B------:R-:W-:Y:S02]  /*cf60*/  ISETP.LT.AND P1, PT, R0, c[0x0][0x17c], !P0 ;  /* 0x00005f0000007a0c */ /* 0x000fe40004721270 */
[----:B------:R-:W-:Y:S01]  /*cf70*/  IADD3 R3, R195, 0x6d, RZ ;  /* 0x0000006dc3037810 */ /* 0x000fe20007ffe0ff */
[----:B-----5:R4:W-:Y:S01]  /*cf80*/  @P3 STG.E [R8.64], R20 ;  /* 0x0000001408003986 */ /* 0x0209e2000c101904 */
[----:B------:R-:W-:-:S02]  /*cf90*/  IADD3 R17, R16, c[0x0][0x198], RZ ;  /* 0x0000660010117a10 */ /* 0x000fc40007ffe0ff */
[CC--:B------:R-:W-:Y:S02]  /*cfa0*/  LEA R2, P3, R16.reuse, R69.reuse, 0x2 ;  /* 0x0000004510027211 */ /* 0x0c0fe400078610ff */
[----:B------:R-:W-:Y:S02]  /*cfb0*/  ISETP.LT.AND P5, PT, R3, c[0x0][0x17c], !P0 ;  /* 0x00005f0003007a0c */ /* 0x000fe400047a1270 */
[C---:B------:R-:W-:Y:S02]  /*cfc0*/  IADD3 R0, R195.reuse, 0x6e, RZ ;  /* 0x0000006ec3007810 */ /* 0x040fe40007ffe0ff */
[----:B-1----:R-:W-:Y:S02]  /*cfd0*/  IADD3 R5, R195, 0x6f, RZ ;  /* 0x0000006fc3057810 */ /* 0x002fe40007ffe0ff */
[C---:B------:R-:W-:Y:S02]  /*cfe0*/  LEA R4, P6, R17.reuse, R69, 0x2 ;  /* 0x0000004511047211 */ /* 0x040fe400078c10ff */
[----:B------:R-:W-:Y:S01]  /*cff0*/  LEA.HI.X.SX32 R3, R16, R70, 0x2, P3 ;  /* 0x0000004610037211 */ /* 0x000fe200018f16ff */
[----:B------:R1:W-:Y:S01]  /*d000*/  @P4 STG.E [R12.64], R21 ;  /* 0x000000150c004986 */ /* 0x0003e2000c101904 */
[----:B------:R-:W-:-:S02]  /*d010*/  IADD3 R16, R17, c[0x0][0x198], RZ ;  /* 0x0000660011107a10 */ /* 0x000fc40007ffe0ff */
[----:B------:R-:W-:Y:S02]  /*d020*/  ISETP.LT.AND P4, PT, R5, c[0x0][0x17c], !P0 ;  /* 0x00005f0005007a0c */ /* 0x000fe40004781270 */
[----:B------:R-:W-:Y:S02]  /*d030*/  ISETP.LT.AND P2, PT, R0, c[0x0][0x17c], !P0 ;  /* 0x00005f0000007a0c */ /* 0x000fe40004741270 */
[----:B------:R-:W-:Y:S02]  /*d040*/  LEA.HI.X.SX32 R5, R17, R70, 0x2, P6 ;  /* 0x0000004611057211 */ /* 0x000fe400030f16ff */
[C---:B------:R-:W-:Y:S01]  /*d050*/  IADD3 R17, R16.reuse, c[0x0][0x198], RZ ;  /* 0x0000660010117a10 */ /* 0x040fe20007ffe0ff */
[----:B--2---:R2:W-:Y:S01]  /*d060*/  @P1 STG.E [R2.64], R28 ;  /* 0x0000001c02001986 */ /* 0x0045e2000c101904 */
[----:B----4-:R-:W-:Y:S02]  /*d070*/  LEA R8, P1, R16, R69, 0x2 ;  /* 0x0000004510087211 */ /* 0x010fe400078210ff */
[----:B-1----:R-:W-:-:S02]  /*d080*/  IADD3 R13, R195, 0x71, RZ ;  /* 0x00000071c30d7810 */ /* 0x002fc40007ffe0ff */
[----:B------:R-:W-:Y:S01]  /*d090*/  LEA R12, P6, R17, R69, 0x2 ;  /* 0x00000045110c7211 */ /* 0x000fe200078c10ff */
[----:B------:R1:W-:Y:S01]  /*d0a0*/  @P5 STG.E [R4.64], R29 ;  /* 0x0000001d04005986 */ /* 0x0003e2000c101904 */
[-C--:B------:R-:W-:Y:S02]  /*d0b0*/  LEA.HI.X.SX32 R9, R16, R70.reuse, 0x2, P1 ;  /* 0x0000004610097211 */ /* 0x080fe400008f16ff */
[----:B------:R-:W-:Y:S02]  /*d0c0*/  ISETP.LT.AND P5, PT, R13, c[0x0][0x17c], !P0 ;  /* 0x00005f000d007a0c */ /* 0x000fe400047a1270 */
[----:B------:R-:W-:Y:S02]  /*d0d0*/  LEA.HI.X.SX32 R13, R17, R70, 0x2, P6 ;  /* 0x00000046110d7211 */ /* 0x000fe400030f16ff */
[----:B------:R-:W-:Y:S02]  /*d0e0*/  IADD3 R0, R195, 0x70, RZ ;  /* 0x00000070c3007810 */ /* 0x000fe40007ffe0ff */
[----:B------:R-:W-:Y:S01]  /*d0f0*/  IADD3 R17, R17, c[0x0][0x198], RZ ;  /* 0x0000660011117a10 */ /* 0x000fe20007ffe0ff */
[----:B---3--:R-:W-:Y:S01]  /*d100*/  @P2 STG.E [R8.64], R32 ;  /* 0x0000002008002986 */ /* 0x008fe2000c101904 */
[----:B------:R-:W-:-:S02]  /*d110*/  ISETP.LT.AND P3, PT, R0, c[0x0][0x17c], !P0 ;  /* 0x00005f0000007a0c */ /* 0x000fc40004761270 */
[C---:B------:R-:W-:Y:S02]  /*d120*/  IADD3 R16, R17.reuse, c[0x0][0x198], RZ ;  /* 0x0000660011107a10 */ /* 0x040fe40007ffe0ff */
[-C--:B--2---:R-:W-:Y:S02]  /*d130*/  LEA R2, P2, R17, R69.reuse, 0x2 ;  /* 0x0000004511027211 */ /* 0x084fe400078410ff */
[----:B-1----:R-:W-:Y:S02]  /*d140*/  IADD3 R5, R195, 0x73, RZ ;  /* 0x00000073c3057810 */ /* 0x002fe40007ffe0ff */
[C---:B------:R-:W-:Y:S02]  /*d150*/  LEA R4, P6, R16.reuse, R69, 0x2 ;  /* 0x0000004510047211 */ /* 0x040fe400078c10ff */
[----:B------:R-:W-:Y:S01]  /*d160*/  LEA.HI.X.SX32 R3, R17, R70, 0x2, P2 ;  /* 0x0000004611037211 */ /* 0x000fe200010f16ff */
[----:B------:R1:W-:Y:S01]  /*d170*/  @P4 STG.E [R12.64], R33 ;  /* 0x000000210c004986 */ /* 0x0003e2000c101904 */
[----:B------:R-:W-:-:S02]  /*d180*/  IADD3 R17, R16, c[0x0][0x198], RZ ;  /* 0x0000660010117a10 */ /* 0x000fc40007ffe0ff */
[----:B------:R-:W-:Y:S02]  /*d190*/  IADD3 R0, R195, 0x72, RZ ;  /* 0x00000072c3007810 */ /* 0x000fe40007ffe0ff */
[----:B------:R-:W-:Y:S02]  /*d1a0*/  ISETP.LT.AND P4, PT, R5, c[0x0][0x17c], !P0 ;  /* 0x00005f0005007a0c */ /* 0x000fe40004781270 */
[----:B------:R-:W-:Y:S02]  /*d1b0*/  LEA.HI.X.SX32 R5, R16, R70, 0x2, P6 ;  /* 0x0000004610057211 */ /* 0x000fe400030f16ff */
[----:B------:R-:W-:Y:S02]  /*d1c0*/  IADD3 R16, R17, c[0x0][0x198], RZ ;  /* 0x0000660011107a10 */ /* 0x000fe40007ffe0ff */
[----:B------:R-:W-:Y:S01]  /*d1d0*/  ISETP.LT.AND P1, PT, R0, c[0x0][0x17c], !P0 ;  /* 0x00005f0000007a0c */ /* 0x000fe20004721270 */
[----:B------:R2:W-:Y:S01]  /*d1e0*/  @P3 STG.E [R2.64], R6 ;  /* 0x0000000602003986 */ /* 0x0005e2000c101904 */
[----:B-1----:R-:W-:-:S02]  /*d1f0*/  IADD3 R13, R195, 0x75, RZ ;  /* 0x00000075c30d7810 */ /* 0x002fc40007ffe0ff */
[CC--:B------:R-:W-:Y:S01]  /*d200*/  LEA R12, P6, R16.reuse, R69.reuse, 0x2 ;  /* 0x00000045100c7211 */ /* 0x0c0fe200078c10ff */
[----:B------:R1:W-:Y:S01]  /*d210*/  @P5 STG.E [R4.64], R7 ;  /* 0x0000000704005986 */ /* 0x0003e2000c101904 */
[----:B------:R-:W-:Y:S02]  /*d220*/  LEA R8, P3, R17, R69, 0x2 ;  /* 0x0000004511087211 */ /* 0x000fe400078610ff */
[----:B------:R-:W-:Y:S02]  /*d230*/  IADD3 R0, R195, 0x74, RZ ;  /* 0x00000074c3007810 */ /* 0x000fe40007ffe0ff */
[----:B------:R-:W-:Y:S02]  /*d240*/  ISETP.LT.AND P5, PT, R13, c[0x0][0x17c], !P0 ;  /* 0x00005f000d007a0c */ /* 0x000fe400047a1270 */
[-C--:B------:R-:W-:Y:S02]  /*d250*/  LEA.HI.X.SX32 R13, R16, R70.reuse, 0x2, P6 ;  /* 0x00000046100d7211 */ /* 0x080fe400030f16ff */
[----:B------:R-:W-:-:S02]  /*d260*/  LEA.HI.X.SX32 R9, R17, R70, 0x2, P3 ;  /* 0x0000004611097211 */ /* 0x000fc400018f16ff */
[----:B------:R-:W-:Y:S02]  /*d270*/  IADD3 R16, R16, c[0x0][0x198], RZ ;  /* 0x0000660010107a10 */ /* 0x000fe40007ffe0ff */
[----:B------:R-:W-:Y:S01]  /*d280*/  ISETP.LT.AND P2, PT, R0, c[0x0][0x17c], !P0 ;  /* 0x00005f0000007a0c */ /* 0x000fe20004741270 */
[----:B------:R3:W-:Y:S01]  /*d290*/  @P1 STG.E [R8.64], R10 ;  /* 0x0000000a08001986 */ /* 0x0007e2000c101904 */
[C---:B--2---:R-:W-:Y:S02]  /*d2a0*/  IADD3 R6, R16.reuse, c[0x0][0x198], RZ ;  /* 0x0000660010067a10 */ /* 0x044fe40007ffe0ff */
[-C--:B------:R-:W-:Y:S02]  /*d2b0*/  LEA R2, P1, R16, R69.reuse, 0x2 ;  /* 0x0000004510027211 */ /* 0x080fe400078210ff */
[C---:B-1----:R-:W-:Y:S02]  /*d2c0*/  IADD3 R5, R195.reuse, 0x77, RZ ;  /* 0x00000077c3057810 */ /* 0x042fe40007ffe0ff */
[----:B------:R-:W-:Y:S01]  /*d2d0*/  LEA R4, P6, R6, R69, 0x2 ;  /* 0x0000004506047211 */ /* 0x000fe200078c10ff */
[----:B------:R-:W-:Y:S01]  /*d2e0*/  @P4 STG.E [R12.64], R11 ;  /* 0x0000000b0c004986 */ /* 0x000fe2000c101904 */
[----:B------:R-:W-:-:S02]  /*d2f0*/  IADD3 R0, R195, 0x76, RZ ;  /* 0x00000076c3007810 */ /* 0x000fc40007ffe0ff */
[-C--:B------:R-:W-:Y:S02]  /*d300*/  LEA.HI.X.SX32 R3, R16, R70.reuse, 0x2, P1 ;  /* 0x0000004610037211 */ /* 0x080fe400008f16ff */
[C---:B------:R-:W-:Y:S02]  /*d310*/  IADD3 R7, R6.reuse, c[0x0][0x198], RZ ;  /* 0x0000660006077a10 */ /* 0x040fe40007ffe0ff */
[----:B------:R-:W-:Y:S02]  /*d320*/  ISETP.LT.AND P4, PT, R5, c[0x0][0x17c], !P0 ;  /* 0x00005f0005007a0c */ /* 0x000fe40004781270 */
[----:B------:R-:W-:Y:S02]  /*d330*/  LEA.HI.X.SX32 R5, R6, R70, 0x2, P6 ;  /* 0x0000004606057211 */ /* 0x000fe400030f16ff */
[----:B------:R-:W-:Y:S01]  /*d340*/  ISETP.LT.AND P3, PT, R0, c[0x0][0x17c], !P0 ;  /* 0x00005f0000007a0c */ /* 0x000fe20004761270 */
[----:B------:R1:W-:Y:S01]  /*d350*/  @P2 STG.E [R2.64], R14 ;  /* 0x0000000e02002986 */ /* 0x0003e2000c101904 */
[----:B---3--:R-:W-:-:S02]  /*d360*/  IADD3 R10, R7, c[0x0][0x198], RZ ;  /* 0x00006600070a7a10 */ /* 0x008fc40007ffe0ff */
[-C--:B------:R-:W-:Y:S01]  /*d370*/  LEA R6, P2, R7, R69.reuse, 0x2 ;  /* 0x0000004507067211 */ /* 0x080fe200078410ff */
[----:B------:R2:W-:Y:S01]  /*d380*/  @P5 STG.E [R4.64], R15 ;  /* 0x0000000f04005986 */ /* 0x0005e2000c101904 */
[----:B------:R-:W-:Y:S02]  /*d390*/  IADD3 R9, R195, 0x79, RZ ;  /* 0x00000079c3097810 */ /* 0x000fe40007ffe0ff */
[----:B------:R-:W-:Y:S02]  /*d3a0*/  LEA R8, P5, R10, R69, 0x2 ;  /* 0x000000450a087211 */ /* 0x000fe400078a10ff */
[----:B------:R-:W-:Y:S02]  /*d3b0*/  LEA.HI.X.SX32 R7, R7, R70, 0x2, P2 ;  /* 0x0000004607077211 */ /* 0x000fe400010f16ff */
[----:B------:R-:W-:Y:S02]  /*d3c0*/  IADD3 R0, R195, 0x78, RZ ;  /* 0x00000078c3007810 */ /* 0x000fe40007ffe0ff */
[----:B------:R-:W-:-:S02]  /*d3d0*/  ISETP.LT.AND P2, PT, R9, c[0x0][0x17c], !P0 ;  /* 0x00005f0009007a0c */ /* 0x000fc40004741270 */
[C---:B------:R-:W-:Y:S02]  /*d3e0*/  LEA.HI.X.SX32 R9, R10.reuse, R70, 0x2, P5 ;  /* 0x000000460a097211 */ /* 0x040fe400028f16ff */
[----:B------:R-:W-:Y:S01]  /*d3f0*/  IADD3 R10, R10, c[0x0][0x198], RZ ;  /* 0x000066000a0a7a10 */ /* 0x000fe20007ffe0ff */
[----:B------:R-:W-:Y:S01]  /*d400*/  @P3 STG.E [R6.64], R18 ;  /* 0x0000001206003986 */ /* 0x000fe2000c101904 */
[----:B------:R-:W-:Y:S02]  /*d410*/  ISETP.LT.AND P1, PT, R0, c[0x0][0x17c], !P0 ;  /* 0x00005f0000007a0c */ /* 0x000fe40004721270 */
[C---:B-1----:R-:W-:Y:S02]  /*d420*/  LEA R2, P3, R10.reuse, R69, 0x2 ;  /* 0x000000450a027211 */ /* 0x042fe400078610ff */
[----:B------:R-:W-:Y:S02]  /*d430*/  IADD3 R11, R10, c[0x0][0x198], RZ ;  /* 0x000066000a0b7a10 */ /* 0x000fe40007ffe0ff */
[----:B------:R-:W-:-:S02]  /*d440*/  IADD3 R0, R195, 0x7a, RZ ;  /* 0x0000007ac3007810 */ /* 0x000fc40007ffe0ff */
[----:B------:R-:W-:Y:S02]  /*d450*/  LEA.HI.X.SX32 R3, R10, R70, 0x2, P3 ;  /* 0x000000460a037211 */ /* 0x000fe400018f16ff */
[----:B--2---:R-:W-:Y:S02]  /*d460*/  IADD3 R5, R195, 0x7b, RZ ;  /* 0x0000007bc3057810 */ /* 0x004fe40007ffe0ff */
[C---:B------:R-:W-:Y:S02]  /*d470*/  IADD3 R10, R11.reuse, c[0x0][0x198], RZ ;  /* 0x000066000b0a7a10 */ /* 0x040fe40007ffe0ff */
[----:B------:R-:W-:Y:S02]  /*d480*/  ISETP.LT.AND P5, PT, R0, c[0x0][0x17c], !P0 ;  /* 0x00005f0000007a0c */ /* 0x000fe400047a1270 */
[----:B------:R-:W-:Y:S01]  /*d490*/  LEA R4, P6, R11, R69, 0x2 ;  /* 0x000000450b047211 */ /* 0x000fe200078c10ff */
[----:B------:R1:W-:Y:S01]  /*d4a0*/  @P4 STG.E [R8.64], R19 ;  /* 0x0000001308004986 */ /* 0x0003e2000c101904 */
[----:B------:R-:W-:-:S02]  /*d4b0*/  IADD3 R0, R195, 0x7c, RZ ;  /* 0x0000007cc3007810 */ /* 0x000fc40007ffe0ff */
[----:B------:R-:W-:Y:S01]  /*d4c0*/  ISETP.LT.AND P4, PT, R5, c[0x0][0x17c], !P0 ;  /* 0x00005f0005007a0c */ /* 0x000fe20004781270 */
[----:B------:R2:W-:Y:S01]  /*d4d0*/  @P1 STG.E [R2.64], R26 ;  /* 0x0000001a02001986 */ /* 0x0005e2000c101904 */
[----:B------:R-:W-:Y:S02]  /*d4e0*/  LEA.HI.X.SX32 R5, R11, R70, 0x2, P6 ;  /* 0x000000460b057211 */ /* 0x000fe400030f16ff */
[----:B------:R-:W-:Y:S02]  /*d4f0*/  ISETP.LT.AND P3, PT, R0, c[0x0][0x17c], !P0 ;  /* 0x00005f0000007a0c */ /* 0x000fe40004761270 */
[----:B------:R-:W-:Y:S02]  /*d500*/  IADD3 R0, R195, 0x7d, RZ ;  /* 0x0000007dc3007810 */ /* 0x000fe40007ffe0ff */
[C---:B-1----:R-:W-:Y:S02]  /*d510*/  IADD3 R9, R10.reuse, c[0x0][0x198], RZ ;  /* 0x000066000a097a10 */ /* 0x042fe40007ffe0ff */
[----:B------:R-:W-:-:S02]  /*d520*/  LEA R6, P1, R10, R69, 0x2 ;  /* 0x000000450a067211 */ /* 0x000fc400078210ff */
[C---:B------:R-:W-:Y:S01]  /*d530*/  IADD3 R11, R9.reuse, c[0x0][0x198], RZ ;  /* 0x00006600090b7a10 */ /* 0x040fe20007ffe0ff */
[----:B------:R1:W-:Y:S01]  /*d540*/  @P2 STG.E [R4.64], R27 ;  /* 0x0000001b04002986 */ /* 0x0003e2000c101904 */
[-C--:B------:R-:W-:Y:S02]  /*d550*/  LEA R8, P6, R9, R69.reuse, 0x2 ;  /* 0x0000004509087211 */ /* 0x080fe400078c10ff */
[----:B------:R-:W-:Y:S02]  /*d560*/  ISETP.LT.AND P2, PT, R0, c[0x0][0x17c], !P0 ;  /* 0x00005f0000007a0c */ /* 0x000fe40004741270 */
[----:B------:R-:W-:Y:S02]  /*d570*/  LEA.HI.X.SX32 R7, R10, R70, 0x2, P1 ;  /* 0x000000460a077211 */ /* 0x000fe400008f16ff */
[C---:B------:R-:W-:Y:S02]  /*d580*/  IADD3 R0, R11.reuse, c[0x0][0x198], RZ ;  /* 0x000066000b007a10 */ /* 0x040fe40007ffe0ff */
[----:B--2---:R-:W-:-:S02]  /*d590*/  LEA R2, P1, R11, R69, 0x2 ;  /* 0x000000450b027211 */ /* 0x004fc400078210ff */
[C---:B------:R-:W-:Y:S02]  /*d5a0*/  IADD3 R12, R195.reuse, 0x7e, RZ ;  /* 0x0000007ec30c7810 */ /* 0x040fe40007ffe0ff */
[----:B------:R-:W-:Y:S02]  /*d5b0*/  IADD3 R195, R195, 0x7f, RZ ;  /* 0x0000007fc3c37810 */ /* 0x000fe40007ffe0ff */
[-C--:B------:R-:W-:Y:S02]  /*d5c0*/  LEA.HI.X.SX32 R9, R9, R70.reuse, 0x2, P6 ;  /* 0x0000004609097211 */ /* 0x080fe400030f16ff */
[C---:B------:R-:W-:Y:S02]  /*d5d0*/  LEA R10, P6, R0.reuse, R69, 0x2 ;  /* 0x00000045000a7211 */ /* 0x040fe400078c10ff */
[----:B------:R-:W-:Y:S02]  /*d5e0*/  LEA.HI.X.SX32 R3, R11, R70, 0x2, P1 ;  /* 0x000000460b037211 */ /* 0x000fe400008f16ff */
[----:B-1----:R-:W-:-:S02]  /*d5f0*/  IADD3 R5, R0, c[0x0][0x198], RZ ;  /* 0x0000660000057a10 */ /* 0x002fc40007ffe0ff */
[----:B------:R-:W-:Y:S02]  /*d600*/  ISETP.LT.AND P1, PT, R12, c[0x0][0x17c], !P0 ;  /* 0x00005f000c007a0c */ /* 0x000fe40004721270 */
[----:B------:R-:W-:Y:S02]  /*d610*/  ISETP.LT.AND P0, PT, R195, c[0x0][0x17c], !P0 ;  /* 0x00005f00c3007a0c */ /* 0x000fe40004701270 */
[-C--:B------:R-:W-:Y:S02]  /*d620*/  LEA.HI.X.SX32 R11, R0, R70.reuse, 0x2, P6 ;  /* 0x00000046000b7211 */ /* 0x080fe400030f16ff */
[C---:B------:R-:W-:Y:S02]  /*d630*/  LEA R4, P6, R5.reuse, R69, 0x2 ;  /* 0x0000004505047211 */ /* 0x040fe400078c10ff */
[C---:B------:R-:W-:Y:S01]  /*d640*/  IADD3 R0, R5.reuse, c[0x0][0x198], RZ ;  /* 0x0000660005007a10 */ /* 0x040fe20007ffe0ff */
[----:B------:R1:W-:Y:S01]  /*d650*/  @P5 STG.E [R6.64], R22 ;  /* 0x0000001606005986 */ /* 0x0003e2000c101904 */
[----:B------:R-:W-:-:S03]  /*d660*/  LEA.HI.X.SX32 R5, R5, R70, 0x2, P6 ;  /* 0x0000004605057211 */ /* 0x000fc600030f16ff */
[----:B------:R1:W-:Y:S01]  /*d670*/  @P4 STG.E [R8.64], R23 ;  /* 0x0000001708004986 */ /* 0x0003e2000c101904 */
[----:B------:R-:W-:-:S03]  /*d680*/  LEA R12, P6, R0, R69, 0x2 ;  /* 0x00000045000c7211 */ /* 0x000fc600078c10ff */
[----:B------:R1:W-:Y:S04]  /*d690*/  @P3 STG.E [R2.64], R30 ;  /* 0x0000001e02003986 */ /* 0x0003e8000c101904 */
[----:B------:R1:W-:Y:S01]  /*d6a0*/  @P2 STG.E [R10.64], R31 ;  /* 0x0000001f0a002986 */ /* 0x0003e2000c101904 */
[----:B------:R-:W-:-:S03]  /*d6b0*/  LEA.HI.X.SX32 R13, R0, R70, 0x2, P6 ;  /* 0x00000046000d7211 */ /* 0x000fc600030f16ff */
[----:B------:R1:W-:Y:S01]  /*d6c0*/  @P1 STG.E [R4.64], R34 ;  /* 0x0000002204001986 */ /* 0x0003e2000c101904 */
[----:B------:R-:W-:Y:S05]  /*d6d0*/  @!P0 EXIT ;  /* 0x000000000000894d */ /* 0x000fea0003800000 */
[----:B------:R-:W-:Y:S01]  /*d6e0*/  STG.E [R12.64], R35 ;  /* 0x000000230c007986 */ /* 0x000fe2000c101904 */
[----:B------:R-:W-:Y:S05]  /*d6f0*/  EXIT ;  /* 0x000000000000794d */ /* 0x000fea0003800000 */
.L_x_3:
[----:B------:R-:W-:-:S00]  /*d700*/  BRA `(.L_x_3) ;  /* 0xfffffff000007947 */ /* 0x000fc0000383ffff */
[----:B------:R-:W-:-:S00]  /*d710*/  NOP ;  /* 0x0000000000007918 */ /* 0x000fc00000000000 */
        /* <DEDUP_REMOVED lines=14> */
.L_x_4:


//--------------------- .nv.shared.matmul_kernel  --------------------------
	.section	.nv.shared.matmul_kernel,"aw",@nobits
	.sectionflags	@""
	.align	16
